//
// Generated by NVIDIA NVVM Compiler
//
// Compiler Build ID: CL-36424714
// Cuda compilation tools, release 13.0, V13.0.88
// Based on NVVM 20.0.0
//

.version 9.0
.target sm_100
.address_size 64

	// .globl	_Z9vectorAddPfS_S_i
// _ZZ21sharedMemoryTransposePfS_iE4tile has been demoted
.extern .shared .align 16 .b8 sdata[];

.visible .entry _Z9vectorAddPfS_S_i(
	.param .u64 .ptr .align 1 _Z9vectorAddPfS_S_i_param_0,
	.param .u64 .ptr .align 1 _Z9vectorAddPfS_S_i_param_1,
	.param .u64 .ptr .align 1 _Z9vectorAddPfS_S_i_param_2,
	.param .u32 _Z9vectorAddPfS_S_i_param_3
)
{
	.reg .pred 	%p<2>;
	.reg .b32 	%r<6>;
	.reg .b32 	%f<4>;
	.reg .b64 	%rd<11>;

	ld.param.u64 	%rd1, [_Z9vectorAddPfS_S_i_param_0];
	ld.param.u64 	%rd2, [_Z9vectorAddPfS_S_i_param_1];
	ld.param.u64 	%rd3, [_Z9vectorAddPfS_S_i_param_2];
	ld.param.u32 	%r2, [_Z9vectorAddPfS_S_i_param_3];
	mov.u32 	%r3, %ctaid.x;
	mov.u32 	%r4, %ntid.x;
	mov.u32 	%r5, %tid.x;
	mad.lo.s32 	%r1, %r3, %r4, %r5;
	setp.ge.s32 	%p1, %r1, %r2;
	@%p1 bra 	$L__BB0_2;
	cvta.to.global.u64 	%rd4, %rd1;
	cvta.to.global.u64 	%rd5, %rd2;
	cvta.to.global.u64 	%rd6, %rd3;
	mul.wide.s32 	%rd7, %r1, 4;
	add.s64 	%rd8, %rd4, %rd7;
	ld.global.f32 	%f1, [%rd8];
	add.s64 	%rd9, %rd5, %rd7;
	ld.global.f32 	%f2, [%rd9];
	add.f32 	%f3, %f1, %f2;
	add.s64 	%rd10, %rd6, %rd7;
	st.global.f32 	[%rd10], %f3;
$L__BB0_2:
	ret;

}
	// .globl	_Z9matrixMulPfS_S_i
.visible .entry _Z9matrixMulPfS_S_i(
	.param .u64 .ptr .align 1 _Z9matrixMulPfS_S_i_param_0,
	.param .u64 .ptr .align 1 _Z9matrixMulPfS_S_i_param_1,
	.param .u64 .ptr .align 1 _Z9matrixMulPfS_S_i_param_2,
	.param .u32 _Z9matrixMulPfS_S_i_param_3
)
{
	.reg .pred 	%p<10>;
	.reg .b32 	%r<40>;
	.reg .b32 	%f<67>;
	.reg .b64 	%rd<67>;

	ld.param.u64 	%rd14, [_Z9matrixMulPfS_S_i_param_0];
	ld.param.u64 	%rd15, [_Z9matrixMulPfS_S_i_param_1];
	ld.param.u32 	%r18, [_Z9matrixMulPfS_S_i_param_3];
	cvta.to.global.u64 	%rd1, %rd15;
	cvta.to.global.u64 	%rd2, %rd14;
	mov.u32 	%r19, %ctaid.y;
	mov.u32 	%r20, %ntid.y;
	mov.u32 	%r21, %tid.y;
	mad.lo.s32 	%r1, %r19, %r20, %r21;
	mov.u32 	%r22, %ctaid.x;
	mov.u32 	%r23, %ntid.x;
	mov.u32 	%r24, %tid.x;
	mad.lo.s32 	%r2, %r22, %r23, %r24;
	max.s32 	%r25, %r1, %r2;
	setp.ge.s32 	%p1, %r25, %r18;
	@%p1 bra 	$L__BB1_13;
	mul.lo.s32 	%r3, %r18, %r1;
	and.b32  	%r4, %r18, 7;
	setp.lt.u32 	%p2, %r18, 8;
	mov.f32 	%f66, 0f00000000;
	mov.b32 	%r38, 0;
	@%p2 bra 	$L__BB1_4;
	and.b32  	%r38, %r18, 2147483640;
	neg.s32 	%r36, %r38;
	mul.wide.s32 	%rd16, %r18, 4;
	add.s64 	%rd3, %rd1, %rd16;
	shl.b32 	%r7, %r18, 3;
	mul.wide.s32 	%rd17, %r18, 8;
	add.s64 	%rd4, %rd1, %rd17;
	mul.wide.s32 	%rd18, %r18, 12;
	add.s64 	%rd5, %rd1, %rd18;
	mul.wide.s32 	%rd19, %r18, 16;
	add.s64 	%rd6, %rd1, %rd19;
	mul.wide.s32 	%rd20, %r18, 20;
	add.s64 	%rd7, %rd1, %rd20;
	mul.wide.s32 	%rd21, %r18, 24;
	add.s64 	%rd8, %rd1, %rd21;
	mul.wide.s32 	%rd22, %r18, 28;
	add.s64 	%rd9, %rd1, %rd22;
	mul.wide.u32 	%rd23, %r3, 4;
	add.s64 	%rd24, %rd23, %rd2;
	add.s64 	%rd66, %rd24, 16;
	mov.f32 	%f66, 0f00000000;
	mov.u32 	%r35, %r2;
$L__BB1_3:
	.pragma "nounroll";
	mul.wide.s32 	%rd25, %r35, 4;
	add.s64 	%rd26, %rd3, %rd25;
	add.s64 	%rd27, %rd4, %rd25;
	add.s64 	%rd28, %rd5, %rd25;
	add.s64 	%rd29, %rd6, %rd25;
	add.s64 	%rd30, %rd7, %rd25;
	add.s64 	%rd31, %rd8, %rd25;
	add.s64 	%rd32, %rd9, %rd25;
	add.s64 	%rd33, %rd1, %rd25;
	ld.global.f32 	%f16, [%rd66+-16];
	ld.global.f32 	%f17, [%rd33];
	fma.rn.f32 	%f18, %f16, %f17, %f66;
	ld.global.f32 	%f19, [%rd66+-12];
	ld.global.f32 	%f20, [%rd26];
	fma.rn.f32 	%f21, %f19, %f20, %f18;
	ld.global.f32 	%f22, [%rd66+-8];
	ld.global.f32 	%f23, [%rd27];
	fma.rn.f32 	%f24, %f22, %f23, %f21;
	ld.global.f32 	%f25, [%rd66+-4];
	ld.global.f32 	%f26, [%rd28];
	fma.rn.f32 	%f27, %f25, %f26, %f24;
	ld.global.f32 	%f28, [%rd66];
	ld.global.f32 	%f29, [%rd29];
	fma.rn.f32 	%f30, %f28, %f29, %f27;
	ld.global.f32 	%f31, [%rd66+4];
	ld.global.f32 	%f32, [%rd30];
	fma.rn.f32 	%f33, %f31, %f32, %f30;
	ld.global.f32 	%f34, [%rd66+8];
	ld.global.f32 	%f35, [%rd31];
	fma.rn.f32 	%f36, %f34, %f35, %f33;
	ld.global.f32 	%f37, [%rd66+12];
	ld.global.f32 	%f38, [%rd32];
	fma.rn.f32 	%f66, %f37, %f38, %f36;
	add.s32 	%r36, %r36, 8;
	add.s32 	%r35, %r35, %r7;
	add.s64 	%rd66, %rd66, 32;
	setp.ne.s32 	%p3, %r36, 0;
	@%p3 bra 	$L__BB1_3;
$L__BB1_4:
	setp.eq.s32 	%p4, %r4, 0;
	@%p4 bra 	$L__BB1_12;
	and.b32  	%r13, %r18, 3;
	setp.lt.u32 	%p5, %r4, 4;
	@%p5 bra 	$L__BB1_7;
	add.s32 	%r27, %r38, %r3;
	mul.wide.u32 	%rd34, %r27, 4;
	add.s64 	%rd35, %rd2, %rd34;
	ld.global.f32 	%f40, [%rd35];
	mad.lo.s32 	%r28, %r38, %r18, %r2;
	mul.wide.s32 	%rd36, %r28, 4;
	add.s64 	%rd37, %rd1, %rd36;
	ld.global.f32 	%f41, [%rd37];
	fma.rn.f32 	%f42, %f40, %f41, %f66;
	cvt.u64.u32 	%rd38, %r3;
	cvt.u64.u32 	%rd39, %r38;
	add.s64 	%rd40, %rd39, %rd38;
	shl.b64 	%rd41, %rd40, 2;
	add.s64 	%rd42, %rd2, %rd41;
	ld.global.f32 	%f43, [%rd42+4];
	mul.wide.s32 	%rd43, %r18, 4;
	add.s64 	%rd44, %rd37, %rd43;
	ld.global.f32 	%f44, [%rd44];
	fma.rn.f32 	%f45, %f43, %f44, %f42;
	ld.global.f32 	%f46, [%rd42+8];
	add.s64 	%rd45, %rd44, %rd43;
	ld.global.f32 	%f47, [%rd45];
	fma.rn.f32 	%f48, %f46, %f47, %f45;
	ld.global.f32 	%f49, [%rd42+12];
	add.s64 	%rd46, %rd45, %rd43;
	ld.global.f32 	%f50, [%rd46];
	fma.rn.f32 	%f66, %f49, %f50, %f48;
	add.s32 	%r38, %r38, 4;
$L__BB1_7:
	setp.eq.s32 	%p6, %r13, 0;
	@%p6 bra 	$L__BB1_12;
	setp.eq.s32 	%p7, %r13, 1;
	@%p7 bra 	$L__BB1_10;
	add.s32 	%r29, %r38, %r3;
	mul.wide.u32 	%rd47, %r29, 4;
	add.s64 	%rd48, %rd2, %rd47;
	ld.global.f32 	%f52, [%rd48];
	mad.lo.s32 	%r30, %r38, %r18, %r2;
	mul.wide.s32 	%rd49, %r30, 4;
	add.s64 	%rd50, %rd1, %rd49;
	ld.global.f32 	%f53, [%rd50];
	fma.rn.f32 	%f54, %f52, %f53, %f66;
	cvt.u64.u32 	%rd51, %r3;
	cvt.u64.u32 	%rd52, %r38;
	add.s64 	%rd53, %rd52, %rd51;
	shl.b64 	%rd54, %rd53, 2;
	add.s64 	%rd55, %rd2, %rd54;
	ld.global.f32 	%f55, [%rd55+4];
	mul.wide.s32 	%rd56, %r18, 4;
	add.s64 	%rd57, %rd50, %rd56;
	ld.global.f32 	%f56, [%rd57];
	fma.rn.f32 	%f66, %f55, %f56, %f54;
	add.s32 	%r38, %r38, 2;
$L__BB1_10:
	and.b32  	%r31, %r18, 1;
	setp.eq.b32 	%p8, %r31, 1;
	not.pred 	%p9, %p8;
	@%p9 bra 	$L__BB1_12;
	add.s32 	%r32, %r38, %r3;
	mul.wide.u32 	%rd58, %r32, 4;
	add.s64 	%rd59, %rd2, %rd58;
	ld.global.f32 	%f57, [%rd59];
	mad.lo.s32 	%r33, %r38, %r18, %r2;
	mul.wide.s32 	%rd60, %r33, 4;
	add.s64 	%rd61, %rd1, %rd60;
	ld.global.f32 	%f58, [%rd61];
	fma.rn.f32 	%f66, %f57, %f58, %f66;
$L__BB1_12:
	ld.param.u64 	%rd65, [_Z9matrixMulPfS_S_i_param_2];
	add.s32 	%r34, %r3, %r2;
	cvta.to.global.u64 	%rd62, %rd65;
	mul.wide.s32 	%rd63, %r34, 4;
	add.s64 	%rd64, %rd62, %rd63;
	st.global.f32 	[%rd64], %f66;
$L__BB1_13:
	ret;

}
	// .globl	_Z12reductionSumPfS_i
.visible .entry _Z12reductionSumPfS_i(
	.param .u64 .ptr .align 1 _Z12reductionSumPfS_i_param_0,
	.param .u64 .ptr .align 1 _Z12reductionSumPfS_i_param_1,
	.param .u32 _Z12reductionSumPfS_i_param_2
)
{
	.reg .pred 	%p<6>;
	.reg .b32 	%r<17>;
	.reg .b32 	%f<6>;
	.reg .b64 	%rd<9>;

	ld.param.u64 	%rd1, [_Z12reductionSumPfS_i_param_0];
	ld.param.u64 	%rd2, [_Z12reductionSumPfS_i_param_1];
	ld.param.u32 	%r8, [_Z12reductionSumPfS_i_param_2];
	mov.u32 	%r1, %tid.x;
	mov.u32 	%r2, %ctaid.x;
	mov.u32 	%r3, %ntid.x;
	mad.lo.s32 	%r4, %r2, %r3, %r1;
	setp.ge.s32 	%p1, %r4, %r8;
	shl.b32 	%r9, %r1, 2;
	mov.u32 	%r10, sdata;
	add.s32 	%r5, %r10, %r9;
	@%p1 bra 	$L__BB2_2;
	cvta.to.global.u64 	%rd3, %rd1;
	mul.wide.s32 	%rd4, %r4, 4;
	add.s64 	%rd5, %rd3, %rd4;
	ld.global.f32 	%f1, [%rd5];
	st.shared.f32 	[%r5], %f1;
	bra.uni 	$L__BB2_3;
$L__BB2_2:
	mov.b32 	%r11, 0;
	st.shared.u32 	[%r5], %r11;
$L__BB2_3:
	bar.sync 	0;
	setp.lt.u32 	%p2, %r3, 2;
	@%p2 bra 	$L__BB2_8;
	mov.b32 	%r16, 1;
$L__BB2_5:
	add.s32 	%r13, %r16, %r1;
	setp.ge.u32 	%p3, %r13, %r3;
	@%p3 bra 	$L__BB2_7;
	shl.b32 	%r14, %r16, 2;
	add.s32 	%r15, %r5, %r14;
	ld.shared.f32 	%f2, [%r15];
	ld.shared.f32 	%f3, [%r5];
	add.f32 	%f4, %f2, %f3;
	st.shared.f32 	[%r5], %f4;
$L__BB2_7:
	bar.sync 	0;
	shl.b32 	%r16, %r16, 1;
	setp.lt.u32 	%p4, %r16, %r3;
	@%p4 bra 	$L__BB2_5;
$L__BB2_8:
	setp.ne.s32 	%p5, %r1, 0;
	@%p5 bra 	$L__BB2_10;
	ld.shared.f32 	%f5, [sdata];
	cvta.to.global.u64 	%rd6, %rd2;
	mul.wide.u32 	%rd7, %r2, 4;
	add.s64 	%rd8, %rd6, %rd7;
	st.global.f32 	[%rd8], %f5;
$L__BB2_10:
	ret;

}
	// .globl	_Z13coalescedCopyPfS_i
.visible .entry _Z13coalescedCopyPfS_i(
	.param .u64 .ptr .align 1 _Z13coalescedCopyPfS_i_param_0,
	.param .u64 .ptr .align 1 _Z13coalescedCopyPfS_i_param_1,
	.param .u32 _Z13coalescedCopyPfS_i_param_2
)
{
	.reg .pred 	%p<2>;
	.reg .b32 	%r<6>;
	.reg .b32 	%f<2>;
	.reg .b64 	%rd<8>;

	ld.param.u64 	%rd1, [_Z13coalescedCopyPfS_i_param_0];
	ld.param.u64 	%rd2, [_Z13coalescedCopyPfS_i_param_1];
	ld.param.u32 	%r2, [_Z13coalescedCopyPfS_i_param_2];
	mov.u32 	%r3, %ctaid.x;
	mov.u32 	%r4, %ntid.x;
	mov.u32 	%r5, %tid.x;
	mad.lo.s32 	%r1, %r3, %r4, %r5;
	setp.ge.s32 	%p1, %r1, %r2;
	@%p1 bra 	$L__BB3_2;
	cvta.to.global.u64 	%rd3, %rd1;
	cvta.to.global.u64 	%rd4, %rd2;
	mul.wide.s32 	%rd5, %r1, 4;
	add.s64 	%rd6, %rd3, %rd5;
	ld.global.f32 	%f1, [%rd6];
	add.s64 	%rd7, %rd4, %rd5;
	st.global.f32 	[%rd7], %f1;
$L__BB3_2:
	ret;

}
	// .globl	_Z21sharedMemoryTransposePfS_i
.visible .entry _Z21sharedMemoryTransposePfS_i(
	.param .u64 .ptr .align 1 _Z21sharedMemoryTransposePfS_i_param_0,
	.param .u64 .ptr .align 1 _Z21sharedMemoryTransposePfS_i_param_1,
	.param .u32 _Z21sharedMemoryTransposePfS_i_param_2
)
{
	.reg .pred 	%p<3>;
	.reg .b32 	%r<28>;
	.reg .b32 	%f<3>;
	.reg .b64 	%rd<9>;
	// demoted variable
	.shared .align 4 .b8 _ZZ21sharedMemoryTransposePfS_iE4tile[4224];
	ld.param.u64 	%rd1, [_Z21sharedMemoryTransposePfS_i_param_0];
	ld.param.u64 	%rd2, [_Z21sharedMemoryTransposePfS_i_param_1];
	ld.param.u32 	%r10, [_Z21sharedMemoryTransposePfS_i_param_2];
	mov.u32 	%r11, %ctaid.x;
	shl.b32 	%r1, %r11, 5;
	mov.u32 	%r2, %tid.x;
	add.s32 	%r3, %r1, %r2;
	mov.u32 	%r12, %ctaid.y;
	shl.b32 	%r4, %r12, 5;
	mov.u32 	%r5, %tid.y;
	add.s32 	%r13, %r4, %r5;
	max.s32 	%r14, %r3, %r13;
	setp.ge.s32 	%p1, %r14, %r10;
	@%p1 bra 	$L__BB4_2;
	cvta.to.global.u64 	%rd3, %rd1;
	mad.lo.s32 	%r15, %r10, %r13, %r3;
	mul.wide.s32 	%rd4, %r15, 4;
	add.s64 	%rd5, %rd3, %rd4;
	ld.global.f32 	%f1, [%rd5];
	mov.u32 	%r16, _ZZ21sharedMemoryTransposePfS_iE4tile;
	mad.lo.s32 	%r17, %r5, 132, %r16;
	shl.b32 	%r18, %r2, 2;
	add.s32 	%r19, %r17, %r18;
	st.shared.f32 	[%r19], %f1;
$L__BB4_2:
	bar.sync 	0;
	add.s32 	%r7, %r4, %r2;
	add.s32 	%r8, %r1, %r5;
	max.s32 	%r20, %r7, %r8;
	setp.ge.s32 	%p2, %r20, %r10;
	@%p2 bra 	$L__BB4_4;
	mov.u32 	%r21, _ZZ21sharedMemoryTransposePfS_iE4tile;
	mad.lo.s32 	%r22, %r2, 132, %r21;
	shr.u32 	%r23, %r2, 5;
	add.s32 	%r24, %r23, %r5;
	shl.b32 	%r25, %r24, 2;
	add.s32 	%r26, %r22, %r25;
	ld.shared.f32 	%f2, [%r26];
	mad.lo.s32 	%r27, %r10, %r8, %r7;
	cvta.to.global.u64 	%rd6, %rd2;
	mul.wide.s32 	%rd7, %r27, 4;
	add.s64 	%rd8, %rd6, %rd7;
	st.global.f32 	[%rd8], %f2;
$L__BB4_4:
	ret;

}
	// .globl	_Z15atomicHistogramPhPji
.visible .entry _Z15atomicHistogramPhPji(
	.param .u64 .ptr .align 1 _Z15atomicHistogramPhPji_param_0,
	.param .u64 .ptr .align 1 _Z15atomicHistogramPhPji_param_1,
	.param .u32 _Z15atomicHistogramPhPji_param_2
)
{
	.reg .pred 	%p<2>;
	.reg .b32 	%r<8>;
	.reg .b64 	%rd<9>;

	ld.param.u64 	%rd1, [_Z15atomicHistogramPhPji_param_0];
	ld.param.u64 	%rd2, [_Z15atomicHistogramPhPji_param_1];
	ld.param.u32 	%r2, [_Z15atomicHistogramPhPji_param_2];
	mov.u32 	%r3, %ctaid.x;
	mov.u32 	%r4, %ntid.x;
	mov.u32 	%r5, %tid.x;
	mad.lo.s32 	%r1, %r3, %r4, %r5;
	setp.ge.s32 	%p1, %r1, %r2;
	@%p1 bra 	$L__BB5_2;
	cvta.to.global.u64 	%rd3, %rd1;
	cvta.to.global.u64 	%rd4, %rd2;
	cvt.s64.s32 	%rd5, %r1;
	add.s64 	%rd6, %rd3, %rd5;
	ld.global.u8 	%r6, [%rd6];
	mul.wide.u32 	%rd7, %r6, 4;
	add.s64 	%rd8, %rd4, %rd7;
	atom.global.add.u32 	%r7, [%rd8], 1;
$L__BB5_2:
	ret;

}
	// .globl	_Z18warpShuffleExamplePfS_i
.visible .entry _Z18warpShuffleExamplePfS_i(
	.param .u64 .ptr .align 1 _Z18warpShuffleExamplePfS_i_param_0,
	.param .u64 .ptr .align 1 _Z18warpShuffleExamplePfS_i_param_1,
	.param .u32 _Z18warpShuffleExamplePfS_i_param_2
)
{
	.reg .pred 	%p<3>;
	.reg .b32 	%r<8>;
	.reg .b64 	%rd<8>;

	ld.param.u64 	%rd1, [_Z18warpShuffleExamplePfS_i_param_0];
	ld.param.u64 	%rd2, [_Z18warpShuffleExamplePfS_i_param_1];
	ld.param.u32 	%r2, [_Z18warpShuffleExamplePfS_i_param_2];
	mov.u32 	%r3, %ctaid.x;
	mov.u32 	%r4, %ntid.x;
	mov.u32 	%r5, %tid.x;
	mad.lo.s32 	%r1, %r3, %r4, %r5;
	setp.ge.s32 	%p1, %r1, %r2;
	@%p1 bra 	$L__BB6_2;
	cvta.to.global.u64 	%rd3, %rd1;
	cvta.to.global.u64 	%rd4, %rd2;
	mul.wide.s32 	%rd5, %r1, 4;
	add.s64 	%rd6, %rd3, %rd5;
	ld.global.u32 	%r6, [%rd6];
	shfl.sync.down.b32	%r7|%p2, %r6, 1, 31, -1;
	add.s64 	%rd7, %rd4, %rd5;
	st.global.u32 	[%rd7], %r7;
$L__BB6_2:
	ret;

}
	// .globl	_Z16asyncComputationPfif
.visible .entry _Z16asyncComputationPfif(
	.param .u64 .ptr .align 1 _Z16asyncComputationPfif_param_0,
	.param .u32 _Z16asyncComputationPfif_param_1,
	.param .f32 _Z16asyncComputationPfif_param_2
)
{
	.reg .pred 	%p<2>;
	.reg .b32 	%r<6>;
	.reg .b32 	%f<4>;
	.reg .b64 	%rd<5>;

	ld.param.u64 	%rd1, [_Z16asyncComputationPfif_param_0];
	ld.param.u32 	%r2, [_Z16asyncComputationPfif_param_1];
	ld.param.f32 	%f1, [_Z16asyncComputationPfif_param_2];
	mov.u32 	%r3, %ctaid.x;
	mov.u32 	%r4, %ntid.x;
	mov.u32 	%r5, %tid.x;
	mad.lo.s32 	%r1, %r3, %r4, %r5;
	setp.ge.s32 	%p1, %r1, %r2;
	@%p1 bra 	$L__BB7_2;
	cvta.to.global.u64 	%rd2, %rd1;
	mul.wide.s32 	%rd3, %r1, 4;
	add.s64 	%rd4, %rd2, %rd3;
	ld.global.f32 	%f2, [%rd4];
	fma.rn.f32 	%f3, %f1, %f2, 0f3F800000;
	st.global.f32 	[%rd4], %f3;
$L__BB7_2:
	ret;

}


// ===== COMPILED SASS (sm_100) =====

	.target	sm_100

	.elftype	@"ET_EXEC"


//--------------------- .note.nv.tkinfo           --------------------------
	.section	.note.nv.tkinfo,"",@"SHT_NOTE"
	.sectionflags	@"SHF_NOTE_NV_TKINFO"
	.tkinfo
        /*0018*/ 	.word	0x00000002
        /*0030*/ 	.string	""
        /*0030*/ 	.string	"ptxas"
        /*0030*/ 	.string	"Cuda compilation tools, release 13.0, V13.0.88"
        /*0030*/ 	.string	"Build cuda_13.0.r13.0/compiler.36424714_0"
        /*0030*/ 	.string	"-arch sm_100 -m 64 "



//--------------------- .note.nv.cuinfo           --------------------------
	.section	.note.nv.cuinfo,"",@"SHT_NOTE"
	.sectionflags	@"SHF_NOTE_NV_CUINFO"
        /*0018*/ 	.short	0x0002
        /*001a*/ 	.short	0x0064
        /*001c*/ 	.short	0x0082
	.zero		2


//--------------------- .nv.info                  --------------------------
	.section	.nv.info,"",@"SHT_CUDA_INFO"
	.align	4


	//----- nvinfo : EIATTR_REGCOUNT
	.align		4
        /*0000*/ 	.byte	0x04, 0x2f
        /*0002*/ 	.short	(.L_1 - .L_0)
	.align		4
.L_0:
        /*0004*/ 	.word	index@(_Z9vectorAddPfS_S_i)
        /*0008*/ 	.word	0x0000000c


	//----- nvinfo : EIATTR_FRAME_SIZE
	.align		4
.L_1:
        /*000c*/ 	.byte	0x04, 0x11
        /*000e*/ 	.short	(.L_3 - .L_2)
	.align		4
.L_2:
        /*0010*/ 	.word	index@(_Z9vectorAddPfS_S_i)
        /*0014*/ 	.word	0x00000000


	//----- nvinfo : EIATTR_REGCOUNT
	.align		4
.L_3:
        /*0018*/ 	.byte	0x04, 0x2f
        /*001a*/ 	.short	(.L_5 - .L_4)
	.align		4
.L_4:
        /*001c*/ 	.word	index@(_Z9matrixMulPfS_S_i)
        /*0020*/ 	.word	0x0000001e


	//----- nvinfo : EIATTR_FRAME_SIZE
	.align		4
.L_5:
        /*0024*/ 	.byte	0x04, 0x11
        /*0026*/ 	.short	(.L_7 - .L_6)
	.align		4
.L_6:
        /*0028*/ 	.word	index@(_Z9matrixMulPfS_S_i)
        /*002c*/ 	.word	0x00000000


	//----- nvinfo : EIATTR_REGCOUNT
	.align		4
.L_7:
        /*0030*/ 	.byte	0x04, 0x2f
        /*0032*/ 	.short	(.L_9 - .L_8)
	.align		4
.L_8:
        /*0034*/ 	.word	index@(_Z12reductionSumPfS_i)
        /*0038*/ 	.word	0x0000000a


	//----- nvinfo : EIATTR_FRAME_SIZE
	.align		4
.L_9:
        /*003c*/ 	.byte	0x04, 0x11
        /*003e*/ 	.short	(.L_11 - .L_10)
	.align		4
.L_10:
        /*0040*/ 	.word	index@(_Z12reductionSumPfS_i)
        /*0044*/ 	.word	0x00000000


	//----- nvinfo : EIATTR_REGCOUNT
	.align		4
.L_11:
        /*0048*/ 	.byte	0x04, 0x2f
        /*004a*/ 	.short	(.L_13 - .L_12)
	.align		4
.L_12:
        /*004c*/ 	.word	index@(_Z13coalescedCopyPfS_i)
        /*0050*/ 	.word	0x0000000a


	//----- nvinfo : EIATTR_FRAME_SIZE
	.align		4
.L_13:
        /*0054*/ 	.byte	0x04, 0x11
        /*0056*/ 	.short	(.L_15 - .L_14)
	.align		4
.L_14:
        /*0058*/ 	.word	index@(_Z13coalescedCopyPfS_i)
        /*005c*/ 	.word	0x00000000


	//----- nvinfo : EIATTR_REGCOUNT
	.align		4
.L_15:
        /*0060*/ 	.byte	0x04, 0x2f
        /*0062*/ 	.short	(.L_17 - .L_16)
	.align		4
.L_16:
        /*0064*/ 	.word	index@(_Z21sharedMemoryTransposePfS_i)
        /*0068*/ 	.word	0x0000000c


	//----- nvinfo : EIATTR_FRAME_SIZE
	.align		4
.L_17:
        /*006c*/ 	.byte	0x04, 0x11
        /*006e*/ 	.short	(.L_19 - .L_18)
	.align		4
.L_18:
        /*0070*/ 	.word	index@(_Z21sharedMemoryTransposePfS_i)
        /*0074*/ 	.word	0x00000000


	//----- nvinfo : EIATTR_REGCOUNT
	.align		4
.L_19:
        /*0078*/ 	.byte	0x04, 0x2f
        /*007a*/ 	.short	(.L_21 - .L_20)
	.align		4
.L_20:
        /*007c*/ 	.word	index@(_Z15atomicHistogramPhPji)
        /*0080*/ 	.word	0x0000000a


	//----- nvinfo : EIATTR_FRAME_SIZE
	.align		4
.L_21:
        /*0084*/ 	.byte	0x04, 0x11
        /*0086*/ 	.short	(.L_23 - .L_22)
	.align		4
.L_22:
        /*0088*/ 	.word	index@(_Z15atomicHistogramPhPji)
        /*008c*/ 	.word	0x00000000


	//----- nvinfo : EIATTR_REGCOUNT
	.align		4
.L_23:
        /*0090*/ 	.byte	0x04, 0x2f
        /*0092*/ 	.short	(.L_25 - .L_24)
	.align		4
.L_24:
        /*0094*/ 	.word	index@(_Z18warpShuffleExamplePfS_i)
        /*0098*/ 	.word	0x0000000c


	//----- nvinfo : EIATTR_FRAME_SIZE
	.align		4
.L_25:
        /*009c*/ 	.byte	0x04, 0x11
        /*009e*/ 	.short	(.L_27 - .L_26)
	.align		4
.L_26:
        /*00a0*/ 	.word	index@(_Z18warpShuffleExamplePfS_i)
        /*00a4*/ 	.word	0x00000000


	//----- nvinfo : EIATTR_REGCOUNT
	.align		4
.L_27:
        /*00a8*/ 	.byte	0x04, 0x2f
        /*00aa*/ 	.short	(.L_29 - .L_28)
	.align		4
.L_28:
        /*00ac*/ 	.word	index@(_Z16asyncComputationPfif)
        /*00b0*/ 	.word	0x00000008


	//----- nvinfo : EIATTR_FRAME_SIZE
	.align		4
.L_29:
        /*00b4*/ 	.byte	0x04, 0x11
        /*00b6*/ 	.short	(.L_31 - .L_30)
	.align		4
.L_30:
        /*00b8*/ 	.word	index@(_Z16asyncComputationPfif)
        /*00bc*/ 	.word	0x00000000


	//----- nvinfo : EIATTR_MIN_STACK_SIZE
	.align		4
.L_31:
        /*00c0*/ 	.byte	0x04, 0x12
        /*00c2*/ 	.short	(.L_33 - .L_32)
	.align		4
.L_32:
        /*00c4*/ 	.word	index@(_Z16asyncComputationPfif)
        /*00c8*/ 	.word	0x00000000


	//----- nvinfo : EIATTR_MIN_STACK_SIZE
	.align		4
.L_33:
        /*00cc*/ 	.byte	0x04, 0x12
        /*00ce*/ 	.short	(.L_35 - .L_34)
	.align		4
.L_34:
        /*00d0*/ 	.word	index@(_Z18warpShuffleExamplePfS_i)
        /*00d4*/ 	.word	0x00000000


	//----- nvinfo : EIATTR_MIN_STACK_SIZE
	.align		4
.L_35:
        /*00d8*/ 	.byte	0x04, 0x12
        /*00da*/ 	.short	(.L_37 - .L_36)
	.align		4
.L_36:
        /*00dc*/ 	.word	index@(_Z15atomicHistogramPhPji)
        /*00e0*/ 	.word	0x00000000


	//----- nvinfo : EIATTR_MIN_STACK_SIZE
	.align		4
.L_37:
        /*00e4*/ 	.byte	0x04, 0x12
        /*00e6*/ 	.short	(.L_39 - .L_38)
	.align		4
.L_38:
        /*00e8*/ 	.word	index@(_Z21sharedMemoryTransposePfS_i)
        /*00ec*/ 	.word	0x00000000


	//----- nvinfo : EIATTR_MIN_STACK_SIZE
	.align		4
.L_39:
        /*00f0*/ 	.byte	0x04, 0x12
        /*00f2*/ 	.short	(.L_41 - .L_40)
	.align		4
.L_40:
        /*00f4*/ 	.word	index@(_Z13coalescedCopyPfS_i)
        /*00f8*/ 	.word	0x00000000


	//----- nvinfo : EIATTR_MIN_STACK_SIZE
	.align		4
.L_41:
        /*00fc*/ 	.byte	0x04, 0x12
        /*00fe*/ 	.short	(.L_43 - .L_42)
	.align		4
.L_42:
        /*0100*/ 	.word	index@(_Z12reductionSumPfS_i)
        /*0104*/ 	.word	0x00000000


	//----- nvinfo : EIATTR_MIN_STACK_SIZE
	.align		4
.L_43:
        /*0108*/ 	.byte	0x04, 0x12
        /*010a*/ 	.short	(.L_45 - .L_44)
	.align		4
.L_44:
        /*010c*/ 	.word	index@(_Z9matrixMulPfS_S_i)
        /*0110*/ 	.word	0x00000000


	//----- nvinfo : EIATTR_MIN_STACK_SIZE
	.align		4
.L_45:
        /*0114*/ 	.byte	0x04, 0x12
        /*0116*/ 	.short	(.L_47 - .L_46)
	.align		4
.L_46:
        /*0118*/ 	.word	index@(_Z9vectorAddPfS_S_i)
        /*011c*/ 	.word	0x00000000
.L_47:


//--------------------- .nv.compat                --------------------------
	.section	.nv.compat,"",@"SHT_CUDA_COMPAT_INFO"
	.align	4
        /*0000*/ 	.byte	0x02, 0x09, 0x00, 0x00, 0x02, 0x02, 0x01, 0x00, 0x02, 0x05, 0x05, 0x00, 0x03, 0x07, 0x01, 0x01
        /*0010*/ 	.byte	0x02, 0x03, 0x00, 0x00, 0x02, 0x06, 0x01, 0x00, 0x04, 0x0b, 0x08, 0x00, 0x09, 0x00, 0x00, 0x00
        /*0020*/ 	.byte	0x00, 0x00, 0x00, 0x00


//--------------------- .nv.info._Z16asyncComputationPfif --------------------------
	.section	.nv.info._Z16asyncComputationPfif,"",@"SHT_CUDA_INFO"
	.sectionflags	@""
	.align	4


	//----- nvinfo : EIATTR_CUDA_API_VERSION
	.align		4
        /*0000*/ 	.byte	0x04, 0x37
        /*0002*/ 	.short	(.L_49 - .L_48)
.L_48:
        /*0004*/ 	.word	0x00000082


	//----- nvinfo : EIATTR_KPARAM_INFO
	.align		4
.L_49:
        /*0008*/ 	.byte	0x04, 0x17
        /*000a*/ 	.short	(.L_51 - .L_50)
.L_50:
        /*000c*/ 	.word	0x00000000
        /*0010*/ 	.short	0x0002
        /*0012*/ 	.short	0x000c
        /*0014*/ 	.byte	0x00, 0xf0, 0x11, 0x00


	//----- nvinfo : EIATTR_KPARAM_INFO
	.align		4
.L_51:
        /*0018*/ 	.byte	0x04, 0x17
        /*001a*/ 	.short	(.L_53 - .L_52)
.L_52:
        /*001c*/ 	.word	0x00000000
        /*0020*/ 	.short	0x0001
        /*0022*/ 	.short	0x0008
        /*0024*/ 	.byte	0x00, 0xf0, 0x11, 0x00


	//----- nvinfo : EIATTR_KPARAM_INFO
	.align		4
.L_53:
        /*0028*/ 	.byte	0x04, 0x17
        /*002a*/ 	.short	(.L_55 - .L_54)
.L_54:
        /*002c*/ 	.word	0x00000000
        /*0030*/ 	.short	0x0000
        /*0032*/ 	.short	0x0000
        /*0034*/ 	.byte	0x00, 0xf5, 0x21, 0x00


	//----- nvinfo : EIATTR_SPARSE_MMA_MASK
	.align		4
.L_55:
        /*0038*/ 	.byte	0x03, 0x50
        /*003a*/ 	.short	0x0000


	//----- nvinfo : EIATTR_MAXREG_COUNT
	.align		4
        /*003c*/ 	.byte	0x03, 0x1b
        /*003e*/ 	.short	0x00ff


	//----- nvinfo : EIATTR_MERCURY_ISA_VERSION
	.align		4
        /*0040*/ 	.byte	0x03, 0x5f
        /*0042*/ 	.short	0x0101


	//----- nvinfo : EIATTR_VRC_CTA_INIT_COUNT
	.align		4
        /*0044*/ 	.byte	0x02, 0x4a
	.zero		1
	.zero		1


	//----- nvinfo : EIATTR_EXIT_INSTR_OFFSETS
	.align		4
        /*0048*/ 	.byte	0x04, 0x1c
        /*004a*/ 	.short	(.L_57 - .L_56)


	//   ....[0]....
.L_56:
        /*004c*/ 	.word	0x00000070


	//   ....[1]....
        /*0050*/ 	.word	0x000000f0


	//----- nvinfo : EIATTR_CBANK_PARAM_SIZE
	.align		4
.L_57:
        /*0054*/ 	.byte	0x03, 0x19
        /*0056*/ 	.short	0x0010


	//----- nvinfo : EIATTR_PARAM_CBANK
	.align		4
        /*0058*/ 	.byte	0x04, 0x0a
        /*005a*/ 	.short	(.L_59 - .L_58)
	.align		4
.L_58:
        /*005c*/ 	.word	index@(.nv.constant0._Z16asyncComputationPfif)
        /*0060*/ 	.short	0x0380
        /*0062*/ 	.short	0x0010


	//----- nvinfo : EIATTR_SW_WAR
	.align		4
.L_59:
        /*0064*/ 	.byte	0x04, 0x36
        /*0066*/ 	.short	(.L_61 - .L_60)
.L_60:
        /*0068*/ 	.word	0x00000008
.L_61:


//--------------------- .nv.info._Z18warpShuffleExamplePfS_i --------------------------
	.section	.nv.info._Z18warpShuffleExamplePfS_i,"",@"SHT_CUDA_INFO"
	.sectionflags	@""
	.align	4


	//----- nvinfo : EIATTR_CUDA_API_VERSION
	.align		4
        /*0000*/ 	.byte	0x04, 0x37
        /*0002*/ 	.short	(.L_63 - .L_62)
.L_62:
        /*0004*/ 	.word	0x00000082


	//----- nvinfo : EIATTR_KPARAM_INFO
	.align		4
.L_63:
        /*0008*/ 	.byte	0x04, 0x17
        /*000a*/ 	.short	(.L_65 - .L_64)
.L_64:
        /*000c*/ 	.word	0x00000000
        /*0010*/ 	.short	0x0002
        /*0012*/ 	.short	0x0010
        /*0014*/ 	.byte	0x00, 0xf0, 0x11, 0x00


	//----- nvinfo : EIATTR_KPARAM_INFO
	.align		4
.L_65:
        /*0018*/ 	.byte	0x04, 0x17
        /*001a*/ 	.short	(.L_67 - .L_66)
.L_66:
        /*001c*/ 	.word	0x00000000
        /*0020*/ 	.short	0x0001
        /*0022*/ 	.short	0x0008
        /*0024*/ 	.byte	0x00, 0xf5, 0x21, 0x00


	//----- nvinfo : EIATTR_KPARAM_INFO
	.align		4
.L_67:
        /*0028*/ 	.byte	0x04, 0x17
        /*002a*/ 	.short	(.L_69 - .L_68)
.L_68:
        /*002c*/ 	.word	0x00000000
        /*0030*/ 	.short	0x0000
        /*0032*/ 	.short	0x0000
        /*0034*/ 	.byte	0x00, 0xf5, 0x21, 0x00


	//----- nvinfo : EIATTR_SPARSE_MMA_MASK
	.align		4
.L_69:
        /*0038*/ 	.byte	0x03, 0x50
        /*003a*/ 	.short	0x0000


	//----- nvinfo : EIATTR_MAXREG_COUNT
	.align		4
        /*003c*/ 	.byte	0x03, 0x1b
        /*003e*/ 	.short	0x00ff


	//----- nvinfo : EIATTR_MERCURY_ISA_VERSION
	.align		4
        /*0040*/ 	.byte	0x03, 0x5f
        /*0042*/ 	.short	0x0101


	//----- nvinfo : EIATTR_COOP_GROUP_MASK_REGIDS
	.align		4
        /*0044*/ 	.byte	0x04, 0x29
        /*0046*/ 	.short	(.L_71 - .L_70)


	//   ....[0]....
.L_70:
        /*0048*/ 	.word	0xffffffff


	//----- nvinfo : EIATTR_COOP_GROUP_INSTR_OFFSETS
	.align		4
.L_71:
        /*004c*/ 	.byte	0x04, 0x28
        /*004e*/ 	.short	(.L_73 - .L_72)


	//   ....[0]....
.L_72:
        /*0050*/ 	.word	0x000000e0


	//----- nvinfo : EIATTR_VRC_CTA_INIT_COUNT
	.align		4
.L_73:
        /*0054*/ 	.byte	0x02, 0x4a
	.zero		1
	.zero		1


	//----- nvinfo : EIATTR_EXIT_INSTR_OFFSETS
	.align		4
        /*0058*/ 	.byte	0x04, 0x1c
        /*005a*/ 	.short	(.L_75 - .L_74)


	//   ....[0]....
.L_74:
        /*005c*/ 	.word	0x00000070


	//   ....[1]....
        /*0060*/ 	.word	0x00000100


	//----- nvinfo : EIATTR_CBANK_PARAM_SIZE
	.align		4
.L_75:
        /*0064*/ 	.byte	0x03, 0x19
        /*0066*/ 	.short	0x0014


	//----- nvinfo : EIATTR_PARAM_CBANK
	.align		4
        /*0068*/ 	.byte	0x04, 0x0a
        /*006a*/ 	.short	(.L_77 - .L_76)
	.align		4
.L_76:
        /*006c*/ 	.word	index@(.nv.constant0._Z18warpShuffleExamplePfS_i)
        /*0070*/ 	.short	0x0380
        /*0072*/ 	.short	0x0014


	//----- nvinfo : EIATTR_SW_WAR
	.align		4
.L_77:
        /*0074*/ 	.byte	0x04, 0x36
        /*0076*/ 	.short	(.L_79 - .L_78)
.L_78:
        /*0078*/ 	.word	0x00000008
.L_79:


//--------------------- .nv.info._Z15atomicHistogramPhPji --------------------------
	.section	.nv.info._Z15atomicHistogramPhPji,"",@"SHT_CUDA_INFO"
	.sectionflags	@""
	.align	4


	//----- nvinfo : EIATTR_CUDA_API_VERSION
	.align		4
        /*0000*/ 	.byte	0x04, 0x37
        /*0002*/ 	.short	(.L_81 - .L_80)
.L_80:
        /*0004*/ 	.word	0x00000082


	//----- nvinfo : EIATTR_KPARAM_INFO
	.align		4
.L_81:
        /*0008*/ 	.byte	0x04, 0x17
        /*000a*/ 	.short	(.L_83 - .L_82)
.L_82:
        /*000c*/ 	.word	0x00000000
        /*0010*/ 	.short	0x0002
        /*0012*/ 	.short	0x0010
        /*0014*/ 	.byte	0x00, 0xf0, 0x11, 0x00


	//----- nvinfo : EIATTR_KPARAM_INFO
	.align		4
.L_83:
        /*0018*/ 	.byte	0x04, 0x17
        /*001a*/ 	.short	(.L_85 - .L_84)
.L_84:
        /*001c*/ 	.word	0x00000000
        /*0020*/ 	.short	0x0001
        /*0022*/ 	.short	0x0008
        /*0024*/ 	.byte	0x00, 0xf5, 0x21, 0x00


	//----- nvinfo : EIATTR_KPARAM_INFO
	.align		4
.L_85:
        /*0028*/ 	.byte	0x04, 0x17
        /*002a*/ 	.short	(.L_87 - .L_86)
.L_86:
        /*002c*/ 	.word	0x00000000
        /*0030*/ 	.short	0x0000
        /*0032*/ 	.short	0x0000
        /*0034*/ 	.byte	0x00, 0xf5, 0x21, 0x00


	//----- nvinfo : EIATTR_SPARSE_MMA_MASK
	.align		4
.L_87:
        /*0038*/ 	.byte	0x03, 0x50
        /*003a*/ 	.short	0x0000


	//----- nvinfo : EIATTR_MAXREG_COUNT
	.align		4
        /*003c*/ 	.byte	0x03, 0x1b
        /*003e*/ 	.short	0x00ff


	//----- nvinfo : EIATTR_MERCURY_ISA_VERSION
	.align		4
        /*0040*/ 	.byte	0x03, 0x5f
        /*0042*/ 	.short	0x0101


	//----- nvinfo : EIATTR_VRC_CTA_INIT_COUNT
	.align		4
        /*0044*/ 	.byte	0x02, 0x4a
	.zero		1
	.zero		1


	//----- nvinfo : EIATTR_EXIT_INSTR_OFFSETS
	.align		4
        /*0048*/ 	.byte	0x04, 0x1c
        /*004a*/ 	.short	(.L_89 - .L_88)


	//   ....[0]....
.L_88:
        /*004c*/ 	.word	0x00000070


	//   ....[1]....
        /*0050*/ 	.word	0x00000110


	//----- nvinfo : EIATTR_CBANK_PARAM_SIZE
	.align		4
.L_89:
        /*0054*/ 	.byte	0x03, 0x19
        /*0056*/ 	.short	0x0014


	//----- nvinfo : EIATTR_PARAM_CBANK
	.align		4
        /*0058*/ 	.byte	0x04, 0x0a
        /*005a*/ 	.short	(.L_91 - .L_90)
	.align		4
.L_90:
        /*005c*/ 	.word	index@(.nv.constant0._Z15atomicHistogramPhPji)
        /*0060*/ 	.short	0x0380
        /*0062*/ 	.short	0x0014


	//----- nvinfo : EIATTR_SW_WAR
	.align		4
.L_91:
        /*0064*/ 	.byte	0x04, 0x36
        /*0066*/ 	.short	(.L_93 - .L_92)
.L_92:
        /*0068*/ 	.word	0x00000008
.L_93:


//--------------------- .nv.info._Z21sharedMemoryTransposePfS_i --------------------------
	.section	.nv.info._Z21sharedMemoryTransposePfS_i,"",@"SHT_CUDA_INFO"
	.sectionflags	@""
	.align	4


	//----- nvinfo : EIATTR_CUDA_API_VERSION
	.align		4
        /*0000*/ 	.byte	0x04, 0x37
        /*0002*/ 	.short	(.L_95 - .L_94)
.L_94:
        /*0004*/ 	.word	0x00000082


	//----- nvinfo : EIATTR_KPARAM_INFO
	.align		4
.L_95:
        /*0008*/ 	.byte	0x04, 0x17
        /*000a*/ 	.short	(.L_97 - .L_96)
.L_96:
        /*000c*/ 	.word	0x00000000
        /*0010*/ 	.short	0x0002
        /*0012*/ 	.short	0x0010
        /*0014*/ 	.byte	0x00, 0xf0, 0x11, 0x00


	//----- nvinfo : EIATTR_KPARAM_INFO
	.align		4
.L_97:
        /*0018*/ 	.byte	0x04, 0x17
        /*001a*/ 	.short	(.L_99 - .L_98)
.L_98:
        /*001c*/ 	.word	0x00000000
        /*0020*/ 	.short	0x0001
        /*0022*/ 	.short	0x0008
        /*0024*/ 	.byte	0x00, 0xf5, 0x21, 0x00


	//----- nvinfo : EIATTR_KPARAM_INFO
	.align		4
.L_99:
        /*0028*/ 	.byte	0x04, 0x17
        /*002a*/ 	.short	(.L_101 - .L_100)
.L_100:
        /*002c*/ 	.word	0x00000000
        /*0030*/ 	.short	0x0000
        /*0032*/ 	.short	0x0000
        /*0034*/ 	.byte	0x00, 0xf5, 0x21, 0x00


	//----- nvinfo : EIATTR_SPARSE_MMA_MASK
	.align		4
.L_101:
        /*0038*/ 	.byte	0x03, 0x50
        /*003a*/ 	.short	0x0000


	//----- nvinfo : EIATTR_MAXREG_COUNT
	.align		4
        /*003c*/ 	.byte	0x03, 0x1b
        /*003e*/ 	.short	0x00ff


	//----- nvinfo : EIATTR_NUM_BARRIERS
	.align		4
        /*0040*/ 	.byte	0x02, 0x4c
        /*0042*/ 	.byte	0x01
	.zero		1


	//----- nvinfo : EIATTR_MERCURY_ISA_VERSION
	.align		4
        /*0044*/ 	.byte	0x03, 0x5f
        /*0046*/ 	.short	0x0101


	//----- nvinfo : EIATTR_VRC_CTA_INIT_COUNT
	.align		4
        /*0048*/ 	.byte	0x02, 0x4a
	.zero		1
	.zero		1


	//----- nvinfo : EIATTR_EXIT_INSTR_OFFSETS
	.align		4
        /*004c*/ 	.byte	0x04, 0x1c
        /*004e*/ 	.short	(.L_103 - .L_102)


	//   ....[0]....
.L_102:
        /*0050*/ 	.word	0x000001a0


	//   ....[1]....
        /*0054*/ 	.word	0x00000260


	//----- nvinfo : EIATTR_CBANK_PARAM_SIZE
	.align		4
.L_103:
        /*0058*/ 	.byte	0x03, 0x19
        /*005a*/ 	.short	0x0014


	//----- nvinfo : EIATTR_PARAM_CBANK
	.align		4
        /*005c*/ 	.byte	0x04, 0x0a
        /*005e*/ 	.short	(.L_105 - .L_104)
	.align		4
.L_104:
        /*0060*/ 	.word	index@(.nv.constant0._Z21sharedMemoryTransposePfS_i)
        /*0064*/ 	.short	0x0380
        /*0066*/ 	.short	0x0014


	//----- nvinfo : EIATTR_SW_WAR
	.align		4
.L_105:
        /*0068*/ 	.byte	0x04, 0x36
        /*006a*/ 	.short	(.L_107 - .L_106)
.L_106:
        /*006c*/ 	.word	0x00000008
.L_107:


//--------------------- .nv.info._Z13coalescedCopyPfS_i --------------------------
	.section	.nv.info._Z13coalescedCopyPfS_i,"",@"SHT_CUDA_INFO"
	.sectionflags	@""
	.align	4


	//----- nvinfo : EIATTR_CUDA_API_VERSION
	.align		4
        /*0000*/ 	.byte	0x04, 0x37
        /*0002*/ 	.short	(.L_109 - .L_108)
.L_108:
        /*0004*/ 	.word	0x00000082


	//----- nvinfo : EIATTR_KPARAM_INFO
	.align		4
.L_109:
        /*0008*/ 	.byte	0x04, 0x17
        /*000a*/ 	.short	(.L_111 - .L_110)
.L_110:
        /*000c*/ 	.word	0x00000000
        /*0010*/ 	.short	0x0002
        /*0012*/ 	.short	0x0010
        /*0014*/ 	.byte	0x00, 0xf0, 0x11, 0x00


	//----- nvinfo : EIATTR_KPARAM_INFO
	.align		4
.L_111:
        /*0018*/ 	.byte	0x04, 0x17
        /*001a*/ 	.short	(.L_113 - .L_112)
.L_112:
        /*001c*/ 	.word	0x00000000
        /*0020*/ 	.short	0x0001
        /*0022*/ 	.short	0x0008
        /*0024*/ 	.byte	0x00, 0xf5, 0x21, 0x00


	//----- nvinfo : EIATTR_KPARAM_INFO
	.align		4
.L_113:
        /*0028*/ 	.byte	0x04, 0x17
        /*002a*/ 	.short	(.L_115 - .L_114)
.L_114:
        /*002c*/ 	.word	0x00000000
        /*0030*/ 	.short	0x0000
        /*0032*/ 	.short	0x0000
        /*0034*/ 	.byte	0x00, 0xf5, 0x21, 0x00


	//----- nvinfo : EIATTR_SPARSE_MMA_MASK
	.align		4
.L_115:
        /*0038*/ 	.byte	0x03, 0x50
        /*003a*/ 	.short	0x0000


	//----- nvinfo : EIATTR_MAXREG_COUNT
	.align		4
        /*003c*/ 	.byte	0x03, 0x1b
        /*003e*/ 	.short	0x00ff


	//----- nvinfo : EIATTR_MERCURY_ISA_VERSION
	.align		4
        /*0040*/ 	.byte	0x03, 0x5f
        /*0042*/ 	.short	0x0101


	//----- nvinfo : EIATTR_VRC_CTA_INIT_COUNT
	.align		4
        /*0044*/ 	.byte	0x02, 0x4a
	.zero		1
	.zero		1


	//----- nvinfo : EIATTR_EXIT_INSTR_OFFSETS
	.align		4
        /*0048*/ 	.byte	0x04, 0x1c
        /*004a*/ 	.short	(.L_117 - .L_116)


	//   ....[0]....
.L_116:
        /*004c*/ 	.word	0x00000070


	//   ....[1]....
        /*0050*/ 	.word	0x000000f0


	//----- nvinfo : EIATTR_CBANK_PARAM_SIZE
	.align		4
.L_117:
        /*0054*/ 	.byte	0x03, 0x19
        /*0056*/ 	.short	0x0014


	//----- nvinfo : EIATTR_PARAM_CBANK
	.align		4
        /*0058*/ 	.byte	0x04, 0x0a
        /*005a*/ 	.short	(.L_119 - .L_118)
	.align		4
.L_118:
        /*005c*/ 	.word	index@(.nv.constant0._Z13coalescedCopyPfS_i)
        /*0060*/ 	.short	0x0380
        /*0062*/ 	.short	0x0014


	//----- nvinfo : EIATTR_SW_WAR
	.align		4
.L_119:
        /*0064*/ 	.byte	0x04, 0x36
        /*0066*/ 	.short	(.L_121 - .L_120)
.L_120:
        /*0068*/ 	.word	0x00000008
.L_121:


//--------------------- .nv.info._Z12reductionSumPfS_i --------------------------
	.section	.nv.info._Z12reductionSumPfS_i,"",@"SHT_CUDA_INFO"
	.sectionflags	@""
	.align	4


	//----- nvinfo : EIATTR_CUDA_API_VERSION
	.align		4
        /*0000*/ 	.byte	0x04, 0x37
        /*0002*/ 	.short	(.L_123 - .L_122)
.L_122:
        /*0004*/ 	.word	0x00000082


	//----- nvinfo : EIATTR_KPARAM_INFO
	.align		4
.L_123:
        /*0008*/ 	.byte	0x04, 0x17
        /*000a*/ 	.short	(.L_125 - .L_124)
.L_124:
        /*000c*/ 	.word	0x00000000
        /*0010*/ 	.short	0x0002
        /*0012*/ 	.short	0x0010
        /*0014*/ 	.byte	0x00, 0xf0, 0x11, 0x00


	//----- nvinfo : EIATTR_KPARAM_INFO
	.align		4
.L_125:
        /*0018*/ 	.byte	0x04, 0x17
        /*001a*/ 	.short	(.L_127 - .L_126)
.L_126:
        /*001c*/ 	.word	0x00000000
        /*0020*/ 	.short	0x0001
        /*0022*/ 	.short	0x0008
        /*0024*/ 	.byte	0x00, 0xf5, 0x21, 0x00


	//----- nvinfo : EIATTR_KPARAM_INFO
	.align		4
.L_127:
        /*0028*/ 	.byte	0x04, 0x17
        /*002a*/ 	.short	(.L_129 - .L_128)
.L_128:
        /*002c*/ 	.word	0x00000000
        /*0030*/ 	.short	0x0000
        /*0032*/ 	.short	0x0000
        /*0034*/ 	.byte	0x00, 0xf5, 0x21, 0x00


	//----- nvinfo : EIATTR_SPARSE_MMA_MASK
	.align		4
.L_129:
        /*0038*/ 	.byte	0x03, 0x50
        /*003a*/ 	.short	0x0000


	//----- nvinfo : EIATTR_MAXREG_COUNT
	.align		4
        /*003c*/ 	.byte	0x03, 0x1b
        /*003e*/ 	.short	0x00ff


	//----- nvinfo : EIATTR_NUM_BARRIERS
	.align		4
        /*0040*/ 	.byte	0x02, 0x4c
        /*0042*/ 	.byte	0x01
	.zero		1


	//----- nvinfo : EIATTR_MERCURY_ISA_VERSION
	.align		4
        /*0044*/ 	.byte	0x03, 0x5f
        /*0046*/ 	.short	0x0101


	//----- nvinfo : EIATTR_VRC_CTA_INIT_COUNT
	.align		4
        /*0048*/ 	.byte	0x02, 0x4a
	.zero		1
	.zero		1


	//----- nvinfo : EIATTR_EXIT_INSTR_OFFSETS
	.align		4
        /*004c*/ 	.byte	0x04, 0x1c
        /*004e*/ 	.short	(.L_131 - .L_130)


	//   ....[0]....
.L_130:
        /*0050*/ 	.word	0x00000210


	//   ....[1]....
        /*0054*/ 	.word	0x00000290


	//----- nvinfo : EIATTR_CBANK_PARAM_SIZE
	.align		4
.L_131:
        /*0058*/ 	.byte	0x03, 0x19
        /*005a*/ 	.short	0x0014


	//----- nvinfo : EIATTR_PARAM_CBANK
	.align		4
        /*005c*/ 	.byte	0x04, 0x0a
        /*005e*/ 	.short	(.L_133 - .L_132)
	.align		4
.L_132:
        /*0060*/ 	.word	index@(.nv.constant0._Z12reductionSumPfS_i)
        /*0064*/ 	.short	0x0380
        /*0066*/ 	.short	0x0014


	//----- nvinfo : EIATTR_SW_WAR
	.align		4
.L_133:
        /*0068*/ 	.byte	0x04, 0x36
        /*006a*/ 	.short	(.L_135 - .L_134)
.L_134:
        /*006c*/ 	.word	0x00000008
.L_135:


//--------------------- .nv.info._Z9matrixMulPfS_S_i --------------------------
	.section	.nv.info._Z9matrixMulPfS_S_i,"",@"SHT_CUDA_INFO"
	.sectionflags	@""
	.align	4


	//----- nvinfo : EIATTR_CUDA_API_VERSION
	.align		4
        /*0000*/ 	.byte	0x04, 0x37
        /*0002*/ 	.short	(.L_137 - .L_136)
.L_136:
        /*0004*/ 	.word	0x00000082


	//----- nvinfo : EIATTR_KPARAM_INFO
	.align		4
.L_137:
        /*0008*/ 	.byte	0x04, 0x17
        /*000a*/ 	.short	(.L_139 - .L_138)
.L_138:
        /*000c*/ 	.word	0x00000000
        /*0010*/ 	.short	0x0003
        /*0012*/ 	.short	0x0018
        /*0014*/ 	.byte	0x00, 0xf0, 0x11, 0x00


	//----- nvinfo : EIATTR_KPARAM_INFO
	.align		4
.L_139:
        /*0018*/ 	.byte	0x04, 0x17
        /*001a*/ 	.short	(.L_141 - .L_140)
.L_140:
        /*001c*/ 	.word	0x00000000
        /*0020*/ 	.short	0x0002
        /*0022*/ 	.short	0x0010
        /*0024*/ 	.byte	0x00, 0xf5, 0x21, 0x00


	//----- nvinfo : EIATTR_KPARAM_INFO
	.align		4
.L_141:
        /*0028*/ 	.byte	0x04, 0x17
        /*002a*/ 	.short	(.L_143 - .L_142)
.L_142:
        /*002c*/ 	.word	0x00000000
        /*0030*/ 	.short	0x0001
        /*0032*/ 	.short	0x0008
        /*0034*/ 	.byte	0x00, 0xf5, 0x21, 0x00


	//----- nvinfo : EIATTR_KPARAM_INFO
	.align		4
.L_143:
        /*0038*/ 	.byte	0x04, 0x17
        /*003a*/ 	.short	(.L_145 - .L_144)
.L_144:
        /*003c*/ 	.word	0x00000000
        /*0040*/ 	.short	0x0000
        /*0042*/ 	.short	0x0000
        /*0044*/ 	.byte	0x00, 0xf5, 0x21, 0x00


	//----- nvinfo : EIATTR_SPARSE_MMA_MASK
	.align		4
.L_145:
        /*0048*/ 	.byte	0x03, 0x50
        /*004a*/ 	.short	0x0000


	//----- nvinfo : EIATTR_MAXREG_COUNT
	.align		4
        /*004c*/ 	.byte	0x03, 0x1b
        /*004e*/ 	.short	0x00ff


	//----- nvinfo : EIATTR_MERCURY_ISA_VERSION
	.align		4
        /*0050*/ 	.byte	0x03, 0x5f
        /*0052*/ 	.short	0x0101


	//----- nvinfo : EIATTR_VRC_CTA_INIT_COUNT
	.align		4
        /*0054*/ 	.byte	0x02, 0x4a
	.zero		1
	.zero		1


	//----- nvinfo : EIATTR_EXIT_INSTR_OFFSETS
	.align		4
        /*0058*/ 	.byte	0x04, 0x1c
        /*005a*/ 	.short	(.L_147 - .L_146)


	//   ....[0]....
.L_146:
        /*005c*/ 	.word	0x000000c0


	//   ....[1]....
        /*0060*/ 	.word	0x00000a90


	//----- nvinfo : EIATTR_CBANK_PARAM_SIZE
	.align		4
.L_147:
        /*0064*/ 	.byte	0x03, 0x19
        /*0066*/ 	.short	0x001c


	//----- nvinfo : EIATTR_PARAM_CBANK
	.align		4
        /*0068*/ 	.byte	0x04, 0x0a
        /*006a*/ 	.short	(.L_149 - .L_148)
	.align		4
.L_148:
        /*006c*/ 	.word	index@(.nv.constant0._Z9matrixMulPfS_S_i)
        /*0070*/ 	.short	0x0380
        /*0072*/ 	.short	0x001c


	//----- nvinfo : EIATTR_SW_WAR
	.align		4
.L_149:
        /*0074*/ 	.byte	0x04, 0x36
        /*0076*/ 	.short	(.L_151 - .L_150)
.L_150:
        /*0078*/ 	.word	0x00000008
.L_151:


//--------------------- .nv.info._Z9vectorAddPfS_S_i --------------------------
	.section	.nv.info._Z9vectorAddPfS_S_i,"",@"SHT_CUDA_INFO"
	.sectionflags	@""
	.align	4


	//----- nvinfo : EIATTR_CUDA_API_VERSION
	.align		4
        /*0000*/ 	.byte	0x04, 0x37
        /*0002*/ 	.short	(.L_153 - .L_152)
.L_152:
        /*0004*/ 	.word	0x00000082


	//----- nvinfo : EIATTR_KPARAM_INFO
	.align		4
.L_153:
        /*0008*/ 	.byte	0x04, 0x17
        /*000a*/ 	.short	(.L_155 - .L_154)
.L_154:
        /*000c*/ 	.word	0x00000000
        /*0010*/ 	.short	0x0003
        /*0012*/ 	.short	0x0018
        /*0014*/ 	.byte	0x00, 0xf0, 0x11, 0x00


	//----- nvinfo : EIATTR_KPARAM_INFO
	.align		4
.L_155:
        /*0018*/ 	.byte	0x04, 0x17
        /*001a*/ 	.short	(.L_157 - .L_156)
.L_156:
        /*001c*/ 	.word	0x00000000
        /*0020*/ 	.short	0x0002
        /*0022*/ 	.short	0x0010
        /*0024*/ 	.byte	0x00, 0xf5, 0x21, 0x00


	//----- nvinfo : EIATTR_KPARAM_INFO
	.align		4
.L_157:
        /*0028*/ 	.byte	0x04, 0x17
        /*002a*/ 	.short	(.L_159 - .L_158)
.L_158:
        /*002c*/ 	.word	0x00000000
        /*0030*/ 	.short	0x0001
        /*0032*/ 	.short	0x0008
        /*0034*/ 	.byte	0x00, 0xf5, 0x21, 0x00


	//----- nvinfo : EIATTR_KPARAM_INFO
	.align		4
.L_159:
        /*0038*/ 	.byte	0x04, 0x17
        /*003a*/ 	.short	(.L_161 - .L_160)
.L_160:
        /*003c*/ 	.word	0x00000000
        /*0040*/ 	.short	0x0000
        /*0042*/ 	.short	0x0000
        /*0044*/ 	.byte	0x00, 0xf5, 0x21, 0x00


	//----- nvinfo : EIATTR_SPARSE_MMA_MASK
	.align		4
.L_161:
        /*0048*/ 	.byte	0x03, 0x50
        /*004a*/ 	.short	0x0000


	//----- nvinfo : EIATTR_MAXREG_COUNT
	.align		4
        /*004c*/ 	.byte	0x03, 0x1b
        /*004e*/ 	.short	0x00ff


	//----- nvinfo : EIATTR_MERCURY_ISA_VERSION
	.align		4
        /*0050*/ 	.byte	0x03, 0x5f
        /*0052*/ 	.short	0x0101


	//----- nvinfo : EIATTR_VRC_CTA_INIT_COUNT
	.align		4
        /*0054*/ 	.byte	0x02, 0x4a
	.zero		1
	.zero		1


	//----- nvinfo : EIATTR_EXIT_INSTR_OFFSETS
	.align		4
        /*0058*/ 	.byte	0x04, 0x1c
        /*005a*/ 	.short	(.L_163 - .L_162)


	//   ....[0]....
.L_162:
        /*005c*/ 	.word	0x00000070


	//   ....[1]....
        /*0060*/ 	.word	0x00000130


	//----- nvinfo : EIATTR_CBANK_PARAM_SIZE
	.align		4
.L_163:
        /*0064*/ 	.byte	0x03, 0x19
        /*0066*/ 	.short	0x001c


	//----- nvinfo : EIATTR_PARAM_CBANK
	.align		4
        /*0068*/ 	.byte	0x04, 0x0a
        /*006a*/ 	.short	(.L_165 - .L_164)
	.align		4
.L_164:
        /*006c*/ 	.word	index@(.nv.constant0._Z9vectorAddPfS_S_i)
        /*0070*/ 	.short	0x0380
        /*0072*/ 	.short	0x001c


	//----- nvinfo : EIATTR_SW_WAR
	.align		4
.L_165:
        /*0074*/ 	.byte	0x04, 0x36
        /*0076*/ 	.short	(.L_167 - .L_166)
.L_166:
        /*0078*/ 	.word	0x00000008
.L_167:


//--------------------- .nv.callgraph             --------------------------
	.section	.nv.callgraph,"",@"SHT_CUDA_CALLGRAPH"
	.align	4
	.sectionentsize	8
	.align		4
        /*0000*/ 	.word	0x00000000
	.align		4
        /*0004*/ 	.word	0xffffffff
	.align		4
        /*0008*/ 	.word	0x00000000
	.align		4
        /*000c*/ 	.word	0xfffffffe
	.align		4
        /*0010*/ 	.word	0x00000000
	.align		4
        /*0014*/ 	.word	0xfffffffd
	.align		4
        /*0018*/ 	.word	0x00000000
	.align		4
        /*001c*/ 	.word	0xfffffffc


//--------------------- .text._Z16asyncComputationPfif --------------------------
	.section	.text._Z16asyncComputationPfif,"ax",@progbits
	.align	128
        .global         _Z16asyncComputationPfif
        .type           _Z16asyncComputationPfif,@function
        .size           _Z16asyncComputationPfif,(.L_x_14 - _Z16asyncComputationPfif)
        .other          _Z16asyncComputationPfif,@"STO_CUDA_ENTRY STV_DEFAULT"
_Z16asyncComputationPfif:
.text._Z16asyncComputationPfif:
[----:B------:R-:W-:Y:S01]  /*0000*/  LDC R1, c[0x0][0x37c] ;  /* 0x0000df00ff017b82 */ /* 0x000fe20000000800 */
[----:B------:R-:W0:Y:S07]  /*0010*/  S2R R0, SR_TID.X ;  /* 0x0000000000007919 */ /* 0x000e2e0000002100 */
[----:B------:R-:W0:Y:S01]  /*0020*/  S2UR UR4, SR_CTAID.X ;  /* 0x00000000000479c3 */ /* 0x000e220000002500 */
[----:B------:R-:W1:Y:S07]  /*0030*/  LDCU UR5, c[0x0][0x388] ;  /* 0x00007100ff0577ac */ /* 0x000e6e0008000800 */
[----:B------:R-:W0:Y:S02]  /*0040*/  LDC R5, c[0x0][0x360] ;  /* 0x0000d800ff057b82 */ /* 0x000e240000000800 */
[----:B0-----:R-:W-:-:S05]  /*0050*/  IMAD R5, R5, UR4, R0 ;  /* 0x0000000405057c24 */ /* 0x001fca000f8e0200 */
[----:B-1----:R-:W-:-:S13]  /*0060*/  ISETP.GE.AND P0, PT, R5, UR5, PT ;  /* 0x0000000505007c0c */ /* 0x002fda000bf06270 */
[----:B------:R-:W-:Y:S05]  /*0070*/  @P0 EXIT ;  /* 0x000000000000094d */ /* 0x000fea0003800000 */
[----:B------:R-:W0:Y:S01]  /*0080*/  LDC.64 R2, c[0x0][0x380] ;  /* 0x0000e000ff027b82 */ /* 0x000e220000000a00 */
[----:B------:R-:W1:Y:S01]  /*0090*/  LDCU.64 UR4, c[0x0][0x358] ;  /* 0x00006b00ff0477ac */ /* 0x000e620008000a00 */
[----:B0-----:R-:W-:-:S06]  /*00a0*/  IMAD.WIDE R2, R5, 0x4, R2 ;  /* 0x0000000405027825 */ /* 0x001fcc00078e0202 */
[----:B------:R-:W0:Y:S01]  /*00b0*/  LDC R5, c[0x0][0x38c] ;  /* 0x0000e300ff057b82 */ /* 0x000e220000000800 */
[----:B-1----:R-:W0:Y:S02]  /*00c0*/  LDG.E R0, desc[UR4][R2.64] ;  /* 0x0000000402007981 */ /* 0x002e24000c1e1900 */
[----:B0-----:R-:W-:-:S05]  /*00d0*/  FFMA R5, R0, R5, 1 ;  /* 0x3f80000000057423 */ /* 0x001fca0000000005 */
[----:B------:R-:W-:Y:S01]  /*00e0*/  STG.E desc[UR4][R2.64], R5 ;  /* 0x0000000502007986 */ /* 0x000fe2000c101904 */
[----:B------:R-:W-:Y:S05]  /*00f0*/  EXIT ;  /* 0x000000000000794d */ /* 0x000fea0003800000 */
.L_x_0:
[----:B------:R-:W-:-:S00]  /*0100*/  BRA `(.L_x_0) ;  /* 0xfffffffc00fc7947 */ /* 0x000fc0000383ffff */
[----:B------:R-:W-:-:S00]  /*0110*/  NOP ;  /* 0x0000000000007918 */ /* 0x000fc00000000000 */
        /* <DEDUP_REMOVED lines=14> */
.L_x_14:


//--------------------- .text._Z18warpShuffleExamplePfS_i --------------------------
	.section	.text._Z18warpShuffleExamplePfS_i,"ax",@progbits
	.align	128
        .global         _Z18warpShuffleExamplePfS_i
        .type           _Z18warpShuffleExamplePfS_i,@function
        .size           _Z18warpShuffleExamplePfS_i,(.L_x_15 - _Z18warpShuffleExamplePfS_i)
        .other          _Z18warpShuffleExamplePfS_i,@"STO_CUDA_ENTRY STV_DEFAULT"
_Z18warpShuffleExamplePfS_i:
.text._Z18warpShuffleExamplePfS_i:
        /* <DEDUP_REMOVED lines=9> */
[----:B------:R-:W1:Y:S07]  /*0090*/  LDCU.64 UR4, c[0x0][0x358] ;  /* 0x00006b00ff0477ac */ /* 0x000e6e0008000a00 */
[----:B------:R-:W2:Y:S01]  /*00a0*/  LDC.64 R4, c[0x0][0x388] ;  /* 0x0000e200ff047b82 */ /* 0x000ea20000000a00 */
[----:B0-----:R-:W-:-:S06]  /*00b0*/  IMAD.WIDE R2, R7, 0x4, R2 ;  /* 0x0000000407027825 */ /* 0x001fcc00078e0202 */
[----:B-1----:R-:W3:Y:S01]  /*00c0*/  LDG.E R2, desc[UR4][R2.64] ;  /* 0x0000000402027981 */ /* 0x002ee2000c1e1900 */
[----:B--2---:R-:W-:-:S03]  /*00d0*/  IMAD.WIDE R4, R7, 0x4, R4 ;  /* 0x0000000407047825 */ /* 0x004fc600078e0204 */
[----:B---3--:R-:W0:Y:S04]  /*00e0*/  SHFL.DOWN PT, R9, R2, 0x1, 0x1f ;  /* 0x08201f0002097f89 */ /* 0x008e2800000e0000 */
[----:B0-----:R-:W-:Y:S01]  /*00f0*/  STG.E desc[UR4][R4.64], R9 ;  /* 0x0000000904007986 */ /* 0x001fe2000c101904 */
[----:B------:R-:W-:Y:S05]  /*0100*/  EXIT ;  /* 0x000000000000794d */ /* 0x000fea0003800000 */
.L_x_1:
        /* <DEDUP_REMOVED lines=15> */
.L_x_15:


//--------------------- .text._Z15atomicHistogramPhPji --------------------------
	.section	.text._Z15atomicHistogramPhPji,"ax",@progbits
	.align	128
        .global         _Z15atomicHistogramPhPji
        .type           _Z15atomicHistogramPhPji,@function
        .size           _Z15atomicHistogramPhPji,(.L_x_16 - _Z15atomicHistogramPhPji)
        .other          _Z15atomicHistogramPhPji,@"STO_CUDA_ENTRY STV_DEFAULT"
_Z15atomicHistogramPhPji:
.text._Z15atomicHistogramPhPji:
        /* <DEDUP_REMOVED lines=8> */
[----:B------:R-:W0:Y:S01]  /*0080*/  LDCU.64 UR6, c[0x0][0x380] ;  /* 0x00007000ff0677ac */ /* 0x000e220008000a00 */
[----:B------:R-:W1:Y:S01]  /*0090*/  LDC.64 R2, c[0x0][0x388] ;  /* 0x0000e200ff027b82 */ /* 0x000e620000000a00 */
[----:B------:R-:W2:Y:S01]  /*00a0*/  LDCU.64 UR4, c[0x0][0x358] ;  /* 0x00006b00ff0477ac */ /* 0x000ea20008000a00 */
[----:B0-----:R-:W-:-:S04]  /*00b0*/  IADD3 R4, P0, PT, R0, UR6, RZ ;  /* 0x0000000600047c10 */ /* 0x001fc8000ff1e0ff */
[----:B------:R-:W-:-:S06]  /*00c0*/  LEA.HI.X.SX32 R5, R0, UR7, 0x1, P0 ;  /* 0x0000000700057c11 */ /* 0x000fcc00080f0eff */
[----:B--2---:R-:W1:Y:S01]  /*00d0*/  LDG.E.U8 R5, desc[UR4][R4.64] ;  /* 0x0000000404057981 */ /* 0x004e62000c1e1100 */
[----:B------:R-:W-:Y:S02]  /*00e0*/  HFMA2 R7, -RZ, RZ, 0, 5.9604644775390625e-08 ;  /* 0x00000001ff077431 */ /* 0x000fe400000001ff */
[----:B-1----:R-:W-:-:S05]  /*00f0*/  IMAD.WIDE.U32 R2, R5, 0x4, R2 ;  /* 0x0000000405027825 */ /* 0x002fca00078e0002 */
[----:B------:R-:W-:Y:S01]  /*0100*/  REDG.E.ADD.STRONG.GPU desc[UR4][R2.64], R7 ;  /* 0x000000070200798e */ /* 0x000fe2000c12e104 */
[----:B------:R-:W-:Y:S05]  /*0110*/  EXIT ;  /* 0x000000000000794d */ /* 0x000fea0003800000 */
.L_x_2:
        /* <DEDUP_REMOVED lines=14> */
.L_x_16:


//--------------------- .text._Z21sharedMemoryTransposePfS_i --------------------------
	.section	.text._Z21sharedMemoryTransposePfS_i,"ax",@progbits
	.align	128
        .global         _Z21sharedMemoryTransposePfS_i
        .type           _Z21sharedMemoryTransposePfS_i,@function
        .size           _Z21sharedMemoryTransposePfS_i,(.L_x_17 - _Z21sharedMemoryTransposePfS_i)
        .other          _Z21sharedMemoryTransposePfS_i,@"STO_CUDA_ENTRY STV_DEFAULT"
_Z21sharedMemoryTransposePfS_i:
.text._Z21sharedMemoryTransposePfS_i:
[----:B------:R-:W-:Y:S01]  /*0000*/  LDC R1, c[0x0][0x37c] ;  /* 0x0000df00ff017b82 */ /* 0x000fe20000000800 */
[----:B------:R-:W0:Y:S01]  /*0010*/  S2R R7, SR_CTAID.X ;  /* 0x0000000000077919 */ /* 0x000e220000002500 */
[----:B------:R-:W1:Y:S01]  /*0020*/  LDCU UR6, c[0x0][0x390] ;  /* 0x00007200ff0677ac */ /* 0x000e620008000800 */
[----:B------:R-:W0:Y:S01]  /*0030*/  S2R R6, SR_TID.X ;  /* 0x0000000000067919 */ /* 0x000e220000002100 */
[----:B------:R-:W2:Y:S01]  /*0040*/  LDCU.64 UR4, c[0x0][0x358] ;  /* 0x00006b00ff0477ac */ /* 0x000ea20008000a00 */
[----:B------:R-:W3:Y:S01]  /*0050*/  S2R R8, SR_TID.Y ;  /* 0x0000000000087919 */ /* 0x000ee20000002200 */
[----:B------:R-:W3:Y:S01]  /*0060*/  S2R R9, SR_CTAID.Y ;  /* 0x0000000000097919 */ /* 0x000ee20000002600 */
[----:B0-----:R-:W-:Y:S02]  /*0070*/  IMAD R0, R7, 0x20, R6 ;  /* 0x0000002007007824 */ /* 0x001fe400078e0206 */
[----:B---3--:R-:W-:-:S05]  /*0080*/  IMAD R5, R9, 0x20, R8 ;  /* 0x0000002009057824 */ /* 0x008fca00078e0208 */
[----:B------:R-:W-:-:S04]  /*0090*/  VIMNMX R2, PT, PT, R0, R5, !PT ;  /* 0x0000000500027248 */ /* 0x000fc80007fe0100 */
[----:B-1----:R-:W-:-:S13]  /*00a0*/  ISETP.GE.AND P0, PT, R2, UR6, PT ;  /* 0x0000000602007c0c */ /* 0x002fda000bf06270 */
[----:B------:R-:W0:Y:S01]  /*00b0*/  @!P0 LDC.64 R2, c[0x0][0x380] ;  /* 0x0000e000ff028b82 */ /* 0x000e220000000a00 */
[----:B------:R-:W-:-:S04]  /*00c0*/  @!P0 IMAD R5, R5, UR6, R0 ;  /* 0x0000000605058c24 */ /* 0x000fc8000f8e0200 */
[----:B0-----:R-:W-:-:S06]  /*00d0*/  @!P0 IMAD.WIDE R2, R5, 0x4, R2 ;  /* 0x0000000405028825 */ /* 0x001fcc00078e0202 */
[----:B--2---:R-:W2:Y:S01]  /*00e0*/  @!P0 LDG.E R2, desc[UR4][R2.64] ;  /* 0x0000000402028981 */ /* 0x004ea2000c1e1900 */
[----:B------:R-:W-:Y:S01]  /*00f0*/  @!P0 MOV R0, 0x400 ;  /* 0x0000040000008802 */ /* 0x000fe20000000f00 */
[----:B------:R-:W-:Y:S01]  /*0100*/  IMAD R4, R9, 0x20, R6 ;  /* 0x0000002009047824 */ /* 0x000fe200078e0206 */
[----:B------:R-:W-:Y:S01]  /*0110*/  LEA R7, R7, R8, 0x5 ;  /* 0x0000000807077211 */ /* 0x000fe200078e28ff */
[----:B------:R-:W0:Y:S02]  /*0120*/  @!P0 S2R R5, SR_CgaCtaId ;  /* 0x0000000000058919 */ /* 0x000e240000008800 */
[----:B0-----:R-:W-:Y:S02]  /*0130*/  @!P0 LEA R0, R5, R0, 0x18 ;  /* 0x0000000005008211 */ /* 0x001fe400078ec0ff */
[----:B------:R-:W-:-:S03]  /*0140*/  VIMNMX R5, PT, PT, R4, R7, !PT ;  /* 0x0000000704057248 */ /* 0x000fc60007fe0100 */
[----:B------:R-:W-:Y:S01]  /*0150*/  @!P0 IMAD R0, R8, 0x84, R0 ;  /* 0x0000008408008824 */ /* 0x000fe200078e0200 */
[----:B------:R-:W-:-:S04]  /*0160*/  ISETP.GE.AND P1, PT, R5, UR6, PT ;  /* 0x0000000605007c0c */ /* 0x000fc8000bf26270 */
[----:B------:R-:W-:-:S05]  /*0170*/  @!P0 LEA R5, R6, R0, 0x2 ;  /* 0x0000000006058211 */ /* 0x000fca00078e10ff */
[----:B--2---:R0:W-:Y:S01]  /*0180*/  @!P0 STS [R5], R2 ;  /* 0x0000000205008388 */ /* 0x0041e20000000800 */
[----:B------:R-:W-:Y:S06]  /*0190*/  BAR.SYNC.DEFER_BLOCKING 0x0 ;  /* 0x0000000000007b1d */ /* 0x000fec0000010000 */
[----:B------:R-:W-:Y:S05]  /*01a0*/  @P1 EXIT ;  /* 0x000000000000194d */ /* 0x000fea0003800000 */
[----:B------:R-:W1:Y:S01]  /*01b0*/  S2R R3, SR_CgaCtaId ;  /* 0x0000000000037919 */ /* 0x000e620000008800 */
[----:B------:R-:W-:Y:S01]  /*01c0*/  MOV R0, 0x400 ;  /* 0x0000040000007802 */ /* 0x000fe20000000f00 */
[----:B------:R-:W-:-:S03]  /*01d0*/  IMAD R7, R7, UR6, R4 ;  /* 0x0000000607077c24 */ /* 0x000fc6000f8e0204 */
[----:B-1----:R-:W-:-:S05]  /*01e0*/  LEA R3, R3, R0, 0x18 ;  /* 0x0000000003037211 */ /* 0x002fca00078ec0ff */
[C---:B------:R-:W-:Y:S01]  /*01f0*/  IMAD R0, R6.reuse, 0x84, R3 ;  /* 0x0000008406007824 */ /* 0x040fe200078e0203 */
[----:B------:R-:W-:-:S05]  /*0200*/  LEA.HI R3, R6, R8, RZ, 0x1b ;  /* 0x0000000806037211 */ /* 0x000fca00078fd8ff */
[----:B------:R-:W-:Y:S02]  /*0210*/  IMAD R0, R3, 0x4, R0 ;  /* 0x0000000403007824 */ /* 0x000fe400078e0200 */
[----:B0-----:R-:W0:Y:S03]  /*0220*/  LDC.64 R2, c[0x0][0x388] ;  /* 0x0000e200ff027b82 */ /* 0x001e260000000a00 */
[----:B------:R-:W1:Y:S01]  /*0230*/  LDS R5, [R0] ;  /* 0x0000000000057984 */ /* 0x000e620000000800 */
[----:B0-----:R-:W-:-:S05]  /*0240*/  IMAD.WIDE R2, R7, 0x4, R2 ;  /* 0x0000000407027825 */ /* 0x001fca00078e0202 */
[----:B-1----:R-:W-:Y:S01]  /*0250*/  STG.E desc[UR4][R2.64], R5 ;  /* 0x0000000502007986 */ /* 0x002fe2000c101904 */
[----:B------:R-:W-:Y:S05]  /*0260*/  EXIT ;  /* 0x000000000000794d */ /* 0x000fea0003800000 */
.L_x_3:
        /* <DEDUP_REMOVED lines=9> */
.L_x_17:


//--------------------- .text._Z13coalescedCopyPfS_i --------------------------
	.section	.text._Z13coalescedCopyPfS_i,"ax",@progbits
	.align	128
        .global         _Z13coalescedCopyPfS_i
        .type           _Z13coalescedCopyPfS_i,@function
        .size           _Z13coalescedCopyPfS_i,(.L_x_18 - _Z13coalescedCopyPfS_i)
        .other          _Z13coalescedCopyPfS_i,@"STO_CUDA_ENTRY STV_DEFAULT"
_Z13coalescedCopyPfS_i:
.text._Z13coalescedCopyPfS_i:
        /* <DEDUP_REMOVED lines=13> */
[----:B--2---:R-:W-:-:S05]  /*00d0*/  IMAD.WIDE R4, R7, 0x4, R4 ;  /* 0x0000000407047825 */ /* 0x004fca00078e0204 */
[----:B---3--:R-:W-:Y:S01]  /*00e0*/  STG.E desc[UR4][R4.64], R3 ;  /* 0x0000000304007986 */ /* 0x008fe2000c101904 */
[----:B------:R-:W-:Y:S05]  /*00f0*/  EXIT ;  /* 0x000000000000794d */ /* 0x000fea0003800000 */
.L_x_4:
        /* <DEDUP_REMOVED lines=16> */
.L_x_18:


//--------------------- .text._Z12reductionSumPfS_i --------------------------
	.section	.text._Z12reductionSumPfS_i,"ax",@progbits
	.align	128
        .global         _Z12reductionSumPfS_i
        .type           _Z12reductionSumPfS_i,@function
        .size           _Z12reductionSumPfS_i,(.L_x_19 - _Z12reductionSumPfS_i)
        .other          _Z12reductionSumPfS_i,@"STO_CUDA_ENTRY STV_DEFAULT"
_Z12reductionSumPfS_i:
.text._Z12reductionSumPfS_i:
[----:B------:R-:W-:Y:S01]  /*0000*/  LDC R1, c[0x0][0x37c] ;  /* 0x0000df00ff017b82 */ /* 0x000fe20000000800 */
[----:B------:R-:W0:Y:S01]  /*0010*/  S2R R4, SR_TID.X ;  /* 0x0000000000047919 */ /* 0x000e220000002100 */
[----:B------:R-:W0:Y:S01]  /*0020*/  LDCU UR8, c[0x0][0x360] ;  /* 0x00006c00ff0877ac */ /* 0x000e220008000800 */
[----:B------:R-:W0:Y:S01]  /*0030*/  S2R R7, SR_CTAID.X ;  /* 0x0000000000077919 */ /* 0x000e220000002500 */
[----:B------:R-:W1:Y:S01]  /*0040*/  LDCU UR4, c[0x0][0x390] ;  /* 0x00007200ff0477ac */ /* 0x000e620008000800 */
[----:B------:R-:W2:Y:S01]  /*0050*/  LDCU.64 UR6, c[0x0][0x358] ;  /* 0x00006b00ff0677ac */ /* 0x000ea20008000a00 */
[----:B0-----:R-:W-:-:S05]  /*0060*/  IMAD R5, R7, UR8, R4 ;  /* 0x0000000807057c24 */ /* 0x001fca000f8e0204 */
[----:B-1----:R-:W-:-:S13]  /*0070*/  ISETP.GE.AND P1, PT, R5, UR4, PT ;  /* 0x0000000405007c0c */ /* 0x002fda000bf26270 */
[----:B------:R-:W0:Y:S02]  /*0080*/  @!P1 LDC.64 R2, c[0x0][0x380] ;  /* 0x0000e000ff029b82 */ /* 0x000e240000000a00 */
[----:B0-----:R-:W-:-:S06]  /*0090*/  @!P1 IMAD.WIDE R2, R5, 0x4, R2 ;  /* 0x0000000405029825 */ /* 0x001fcc00078e0202 */
[----:B--2---:R-:W2:Y:S01]  /*00a0*/  @!P1 LDG.E R3, desc[UR6][R2.64] ;  /* 0x0000000602039981 */ /* 0x004ea2000c1e1900 */
[----:B------:R-:W0:Y:S01]  /*00b0*/  S2UR UR5, SR_CgaCtaId ;  /* 0x00000000000579c3 */ /* 0x000e220000008800 */
[----:B------:R-:W-:Y:S01]  /*00c0*/  UMOV UR4, 0x400 ;  /* 0x0000040000047882 */ /* 0x000fe20000000000 */
[----:B------:R-:W-:Y:S01]  /*00d0*/  UISETP.GE.U32.AND UP0, UPT, UR8, 0x2, UPT ;  /* 0x000000020800788c */ /* 0x000fe2000bf06070 */
[----:B------:R-:W-:Y:S01]  /*00e0*/  ISETP.NE.AND P0, PT, R4, RZ, PT ;  /* 0x000000ff0400720c */ /* 0x000fe20003f05270 */
[----:B0-----:R-:W-:-:S06]  /*00f0*/  ULEA UR4, UR5, UR4, 0x18 ;  /* 0x0000000405047291 */ /* 0x001fcc000f8ec0ff */
[----:B------:R-:W-:-:S05]  /*0100*/  LEA R0, R4, UR4, 0x2 ;  /* 0x0000000404007c11 */ /* 0x000fca000f8e10ff */
[----:B--2---:R0:W-:Y:S04]  /*0110*/  @!P1 STS [R0], R3 ;  /* 0x0000000300009388 */ /* 0x0041e80000000800 */
[----:B------:R0:W-:Y:S01]  /*0120*/  @P1 STS [R0], RZ ;  /* 0x000000ff00001388 */ /* 0x0001e20000000800 */
[----:B------:R-:W-:Y:S06]  /*0130*/  BAR.SYNC.DEFER_BLOCKING 0x0 ;  /* 0x0000000000007b1d */ /* 0x000fec0000010000 */
[----:B------:R-:W-:Y:S05]  /*0140*/  BRA.U !UP0, `(.L_x_5) ;  /* 0x0000000108307547 */ /* 0x000fea000b800000 */
[----:B0-----:R-:W-:-:S07]  /*0150*/  IMAD.MOV.U32 R3, RZ, RZ, 0x1 ;  /* 0x00000001ff037424 */ /* 0x001fce00078e00ff */
.L_x_6:
[----:B------:R-:W-:-:S05]  /*0160*/  IMAD.IADD R2, R4, 0x1, R3 ;  /* 0x0000000104027824 */ /* 0x000fca00078e0203 */
[----:B------:R-:W-:-:S13]  /*0170*/  ISETP.GE.U32.AND P1, PT, R2, UR8, PT ;  /* 0x0000000802007c0c */ /* 0x000fda000bf26070 */
[C---:B------:R-:W-:Y:S01]  /*0180*/  @!P1 LEA R2, R3.reuse, R0, 0x2 ;  /* 0x0000000003029211 */ /* 0x040fe200078e10ff */
[----:B------:R-:W-:Y:S01]  /*0190*/  @!P1 LDS R5, [R0] ;  /* 0x0000000000059984 */ /* 0x000fe20000000800 */
[----:B------:R-:W-:-:S04]  /*01a0*/  SHF.L.U32 R3, R3, 0x1, RZ ;  /* 0x0000000103037819 */ /* 0x000fc800000006ff */
[----:B------:R-:W0:Y:S02]  /*01b0*/  @!P1 LDS R2, [R2] ;  /* 0x0000000002029984 */ /* 0x000e240000000800 */
[----:B0-----:R-:W-:-:S05]  /*01c0*/  @!P1 FADD R5, R2, R5 ;  /* 0x0000000502059221 */ /* 0x001fca0000000000 */
[----:B------:R1:W-:Y:S01]  /*01d0*/  @!P1 STS [R0], R5 ;  /* 0x0000000500009388 */ /* 0x0003e20000000800 */
[----:B------:R-:W-:Y:S01]  /*01e0*/  BAR.SYNC.DEFER_BLOCKING 0x0 ;  /* 0x0000000000007b1d */ /* 0x000fe20000010000 */
[----:B------:R-:W-:-:S13]  /*01f0*/  ISETP.GE.U32.AND P1, PT, R3, UR8, PT ;  /* 0x0000000803007c0c */ /* 0x000fda000bf26070 */
[----:B-1----:R-:W-:Y:S05]  /*0200*/  @!P1 BRA `(.L_x_6) ;  /* 0xfffffffc00d49947 */ /* 0x002fea000383ffff */
.L_x_5:
[----:B------:R-:W-:Y:S05]  /*0210*/  @P0 EXIT ;  /* 0x000000000000094d */ /* 0x000fea0003800000 */
[----:B------:R-:W1:Y:S01]  /*0220*/  S2UR UR5, SR_CgaCtaId ;  /* 0x00000000000579c3 */ /* 0x000e620000008800 */
[----:B------:R-:W-:-:S07]  /*0230*/  UMOV UR4, 0x400 ;  /* 0x0000040000047882 */ /* 0x000fce0000000000 */
[----:B0-----:R-:W0:Y:S01]  /*0240*/  LDC.64 R2, c[0x0][0x388] ;  /* 0x0000e200ff027b82 */ /* 0x001e220000000a00 */
[----:B-1----:R-:W-:Y:S01]  /*0250*/  ULEA UR4, UR5, UR4, 0x18 ;  /* 0x0000000405047291 */ /* 0x002fe2000f8ec0ff */
[----:B0-----:R-:W-:-:S08]  /*0260*/  IMAD.WIDE.U32 R2, R7, 0x4, R2 ;  /* 0x0000000407027825 */ /* 0x001fd000078e0002 */
[----:B------:R-:W0:Y:S04]  /*0270*/  LDS R5, [UR4] ;  /* 0x00000004ff057984 */ /* 0x000e280008000800 */
[----:B0-----:R-:W-:Y:S01]  /*0280*/  STG.E desc[UR6][R2.64], R5 ;  /* 0x0000000502007986 */ /* 0x001fe2000c101906 */
[----:B------:R-:W-:Y:S05]  /*0290*/  EXIT ;  /* 0x000000000000794d */ /* 0x000fea0003800000 */
.L_x_7:
        /* <DEDUP_REMOVED lines=14> */
.L_x_19:


//--------------------- .text._Z9matrixMulPfS_S_i --------------------------
	.section	.text._Z9matrixMulPfS_S_i,"ax",@progbits
	.align	128
        .global         _Z9matrixMulPfS_S_i
        .type           _Z9matrixMulPfS_S_i,@function
        .size           _Z9matrixMulPfS_S_i,(.L_x_20 - _Z9matrixMulPfS_S_i)
        .other          _Z9matrixMulPfS_S_i,@"STO_CUDA_ENTRY STV_DEFAULT"
_Z9matrixMulPfS_S_i:
.text._Z9matrixMulPfS_S_i:
[----:B------:R-:W-:Y:S01]  /*0000*/  LDC R1, c[0x0][0x37c] ;  /* 0x0000df00ff017b82 */ /* 0x000fe20000000800 */
[----:B------:R-:W0:Y:S07]  /*0010*/  S2R R0, SR_TID.Y ;  /* 0x0000000000007919 */ /* 0x000e2e0000002200 */
[----:B------:R-:W0:Y:S01]  /*0020*/  S2UR UR4, SR_CTAID.Y ;  /* 0x00000000000479c3 */ /* 0x000e220000002600 */
[----:B------:R-:W1:Y:S01]  /*0030*/  LDCU UR20, c[0x0][0x398] ;  /* 0x00007300ff1477ac */ /* 0x000e620008000800 */
[----:B------:R-:W2:Y:S06]  /*0040*/  S2R R3, SR_TID.X ;  /* 0x0000000000037919 */ /* 0x000eac0000002100 */
[----:B------:R-:W0:Y:S08]  /*0050*/  LDC R13, c[0x0][0x364] ;  /* 0x0000d900ff0d7b82 */ /* 0x000e300000000800 */
[----:B------:R-:W2:Y:S08]  /*0060*/  S2UR UR5, SR_CTAID.X ;  /* 0x00000000000579c3 */ /* 0x000eb00000002500 */
[----:B------:R-:W2:Y:S01]  /*0070*/  LDC R2, c[0x0][0x360] ;  /* 0x0000d800ff027b82 */ /* 0x000ea20000000800 */
[----:B0-----:R-:W-:-:S02]  /*0080*/  IMAD R13, R13, UR4, R0 ;  /* 0x000000040d0d7c24 */ /* 0x001fc4000f8e0200 */
[----:B--2---:R-:W-:-:S05]  /*0090*/  IMAD R0, R2, UR5, R3 ;  /* 0x0000000502007c24 */ /* 0x004fca000f8e0203 */
[----:B------:R-:W-:-:S04]  /*00a0*/  VIMNMX R2, PT, PT, R13, R0, !PT ;  /* 0x000000000d027248 */ /* 0x000fc80007fe0100 */
[----:B-1----:R-:W-:-:S13]  /*00b0*/  ISETP.GE.AND P0, PT, R2, UR20, PT ;  /* 0x0000001402007c0c */ /* 0x002fda000bf06270 */
[----:B------:R-:W-:Y:S05]  /*00c0*/  @P0 EXIT ;  /* 0x000000000000094d */ /* 0x000fea0003800000 */
[----:B------:R-:W-:Y:S01]  /*00d0*/  UISETP.GE.U32.AND UP0, UPT, UR20, 0x8, UPT ;  /* 0x000000081400788c */ /* 0x000fe2000bf06070 */
[----:B------:R-:W-:Y:S02]  /*00e0*/  HFMA2 R12, -RZ, RZ, 0, 0 ;  /* 0x00000000ff0c7431 */ /* 0x000fe400000001ff */
[----:B------:R-:W-:Y:S01]  /*00f0*/  IMAD R13, R13, UR20, RZ ;  /* 0x000000140d0d7c24 */ /* 0x000fe2000f8e02ff */
[----:B------:R-:W-:Y:S01]  /*0100*/  UMOV UR4, URZ ;  /* 0x000000ff00047c82 */ /* 0x000fe20008000000 */
[----:B------:R-:W0:Y:S04]  /*0110*/  LDCU.64 UR18, c[0x0][0x358] ;  /* 0x00006b00ff1277ac */ /* 0x000e280008000a00 */
[----:B------:R-:W-:Y:S05]  /*0120*/  BRA.U !UP0, `(.L_x_8) ;  /* 0x0000000508047547 */ /* 0x000fea000b800000 */
[----:B------:R-:W1:Y:S01]  /*0130*/  LDCU.128 UR24, c[0x0][0x380] ;  /* 0x00007000ff1877ac */ /* 0x000e620008000c00 */
[----:B------:R-:W-:Y:S02]  /*0140*/  MOV R12, RZ ;  /* 0x000000ff000c7202 */ /* 0x000fe40000000f00 */
[----:B------:R-:W-:Y:S01]  /*0150*/  MOV R14, R0 ;  /* 0x00000000000e7202 */ /* 0x000fe20000000f00 */
[----:B------:R-:W-:-:S04]  /*0160*/  ULOP3.LUT UR4, UR20, 0x7ffffff8, URZ, 0xc0, !UPT ;  /* 0x7ffffff814047892 */ /* 0x000fc8000f8ec0ff */
[----:B------:R-:W-:Y:S01]  /*0170*/  UIADD3 UR5, UPT, UPT, -UR4, URZ, URZ ;  /* 0x000000ff04057290 */ /* 0x000fe2000fffe1ff */
[----:B-1----:R-:W-:Y:S01]  /*0180*/  MOV R2, UR24 ;  /* 0x0000001800027c02 */ /* 0x002fe20008000f00 */
[----:B------:R-:W-:Y:S01]  /*0190*/  UIMAD.WIDE UR6, UR20, 0x8, UR26 ;  /* 0x00000008140678a5 */ /* 0x000fe2000f8e021a */
[----:B------:R-:W-:Y:S01]  /*01a0*/  MOV R3, UR25 ;  /* 0x0000001900037c02 */ /* 0x000fe20008000f00 */
[----:B------:R-:W-:Y:S02]  /*01b0*/  UIMAD.WIDE UR8, UR20, 0xc, UR26 ;  /* 0x0000000c140878a5 */ /* 0x000fe4000f8e021a */
[----:B------:R-:W-:Y:S01]  /*01c0*/  UIMAD.WIDE UR10, UR20, 0x10, UR26 ;  /* 0x00000010140a78a5 */ /* 0x000fe2000f8e021a */
[----:B------:R-:W-:Y:S01]  /*01d0*/  IMAD.WIDE.U32 R2, R13, 0x4, R2 ;  /* 0x000000040d027825 */ /* 0x000fe200078e0002 */
[----:B------:R-:W-:Y:S02]  /*01e0*/  UIMAD.WIDE UR12, UR20, 0x14, UR26 ;  /* 0x00000014140c78a5 */ /* 0x000fe4000f8e021a */
[----:B------:R-:W-:Y:S01]  /*01f0*/  UIMAD.WIDE UR14, UR20, 0x18, UR26 ;  /* 0x00000018140e78a5 */ /* 0x000fe2000f8e021a */
[----:B------:R-:W-:Y:S01]  /*0200*/  IADD3 R2, P0, PT, R2, 0x10, RZ ;  /* 0x0000001002027810 */ /* 0x000fe20007f1e0ff */
[----:B------:R-:W-:-:S03]  /*0210*/  UIMAD.WIDE UR16, UR20, 0x1c, UR26 ;  /* 0x0000001c141078a5 */ /* 0x000fc6000f8e021a */
[----:B------:R-:W-:-:S09]  /*0220*/  IADD3.X R3, PT, PT, RZ, R3, RZ, P0, !PT ;  /* 0x00000003ff037210 */ /* 0x000fd200007fe4ff */
.L_x_9:
[----:B------:R-:W-:Y:S01]  /*0230*/  UIMAD.WIDE UR22, UR20, 0x4, UR26 ;  /* 0x00000004141678a5 */ /* 0x000fe2000f8e021a */
[----:B------:R-:W-:Y:S02]  /*0240*/  IMAD.MOV.U32 R23, RZ, RZ, 0x4 ;  /* 0x00000004ff177424 */ /* 0x000fe400078e00ff */
[----:B------:R-:W-:Y:S01]  /*0250*/  HFMA2 R11, -RZ, RZ, 0, 2.384185791015625e-07 ;  /* 0x00000004ff0b7431 */ /* 0x000fe200000001ff */
[----:B------:R-:W-:Y:S01]  /*0260*/  MOV R25, 0x4 ;  /* 0x0000000400197802 */ /* 0x000fe20000000f00 */
[----:B0-----:R-:W2:Y:S01]  /*0270*/  LDG.E R21, desc[UR18][R2.64+-0x10] ;  /* 0xfffff01202157981 */ /* 0x001ea2000c1e1900 */
[C---:B------:R-:W-:Y:S01]  /*0280*/  IMAD.WIDE R22, R14.reuse, R23, UR26 ;  /* 0x0000001a0e167e25 */ /* 0x040fe2000f8e0217 */
[----:B------:R-:W-:Y:S02]  /*0290*/  MOV R8, UR22 ;  /* 0x0000001600087c02 */ /* 0x000fe40008000f00 */
[----:B------:R-:W-:Y:S01]  /*02a0*/  MOV R9, UR23 ;  /* 0x0000001700097c02 */ /* 0x000fe20008000f00 */
[----:B------:R-:W3:Y:S02]  /*02b0*/  LDG.E R19, desc[UR18][R2.64+-0xc] ;  /* 0xfffff41202137981 */ /* 0x000ee4000c1e1900 */
[----:B------:R-:W-:-:S02]  /*02c0*/  IMAD.WIDE R8, R14, 0x4, R8 ;  /* 0x000000040e087825 */ /* 0x000fc400078e0208 */
[----:B------:R-:W2:Y:S01]  /*02d0*/  LDG.E R22, desc[UR18][R22.64] ;  /* 0x0000001216167981 */ /* 0x000ea2000c1e1900 */
[----:B------:R-:W-:Y:S01]  /*02e0*/  MOV R5, 0x4 ;  /* 0x0000000400057802 */ /* 0x000fe20000000f00 */
[C---:B------:R-:W-:Y:S02]  /*02f0*/  IMAD.WIDE R24, R14.reuse, R25, UR6 ;  /* 0x000000060e187e25 */ /* 0x040fe4000f8e0219 */
[----:B------:R0:W3:Y:S02]  /*0300*/  LDG.E R20, desc[UR18][R8.64] ;  /* 0x0000001208147981 */ /* 0x0000e4000c1e1900 */
[----:B------:R-:W-:Y:S02]  /*0310*/  IMAD.WIDE R10, R14, R11, UR8 ;  /* 0x000000080e0a7e25 */ /* 0x000fe4000f8e020b */
[----:B------:R-:W4:Y:S04]  /*0320*/  LDG.E R18, desc[UR18][R24.64] ;  /* 0x0000001218127981 */ /* 0x000f28000c1e1900 */
[----:B------:R-:W4:Y:S01]  /*0330*/  LDG.E R17, desc[UR18][R2.64+-0x8] ;  /* 0xfffff81202117981 */ /* 0x000f22000c1e1900 */
[----:B0-----:R-:W-:-:S02]  /*0340*/  HFMA2 R9, -RZ, RZ, 0, 2.384185791015625e-07 ;  /* 0x00000004ff097431 */ /* 0x001fc400000001ff */
[----:B------:R-:W-:Y:S01]  /*0350*/  IMAD.MOV.U32 R7, RZ, RZ, 0x4 ;  /* 0x00000004ff077424 */ /* 0x000fe200078e00ff */
[----:B------:R0:W5:Y:S01]  /*0360*/  LDG.E R16, desc[UR18][R10.64] ;  /* 0x000000120a107981 */ /* 0x000162000c1e1900 */
[----:B------:R-:W-:-:S03]  /*0370*/  IMAD.WIDE R4, R14, R5, UR10 ;  /* 0x0000000a0e047e25 */ /* 0x000fc6000f8e0205 */
[----:B------:R-:W5:Y:S01]  /*0380*/  LDG.E R15, desc[UR18][R2.64+-0x4] ;  /* 0xfffffc12020f7981 */ /* 0x000f62000c1e1900 */
[C---:B------:R-:W-:Y:S01]  /*0390*/  IMAD.WIDE R6, R14.reuse, R7, UR12 ;  /* 0x0000000c0e067e25 */ /* 0x040fe2000f8e0207 */
[----:B------:R-:W-:Y:S02]  /*03a0*/  MOV R27, 0x4 ;  /* 0x00000004001b7802 */ /* 0x000fe40000000f00 */
[----:B------:R1:W5:Y:S01]  /*03b0*/  LDG.E R4, desc[UR18][R4.64] ;  /* 0x0000001204047981 */ /* 0x000362000c1e1900 */
[----:B------:R-:W-:-:S03]  /*03c0*/  IMAD.WIDE R8, R14, R9, UR14 ;  /* 0x0000000e0e087e25 */ /* 0x000fc6000f8e0209 */
[----:B------:R-:W5:Y:S01]  /*03d0*/  LDG.E R23, desc[UR18][R2.64] ;  /* 0x0000001202177981 */ /* 0x000f62000c1e1900 */
[----:B0-----:R-:W-:-:S03]  /*03e0*/  IMAD.WIDE R10, R14, R27, UR16 ;  /* 0x000000100e0a7e25 */ /* 0x001fc6000f8e021b */
[----:B------:R-:W5:Y:S04]  /*03f0*/  LDG.E R7, desc[UR18][R6.64] ;  /* 0x0000001206077981 */ /* 0x000f68000c1e1900 */
[----:B------:R-:W5:Y:S04]  /*0400*/  LDG.E R24, desc[UR18][R2.64+0x4] ;  /* 0x0000041202187981 */ /* 0x000f68000c1e1900 */
[----:B------:R-:W5:Y:S04]  /*0410*/  LDG.E R8, desc[UR18][R8.64] ;  /* 0x0000001208087981 */ /* 0x000f68000c1e1900 */
[----:B------:R-:W5:Y:S04]  /*0420*/  LDG.E R25, desc[UR18][R2.64+0x8] ;  /* 0x0000081202197981 */ /* 0x000f68000c1e1900 */
[----:B------:R-:W5:Y:S04]  /*0430*/  LDG.E R10, desc[UR18][R10.64] ;  /* 0x000000120a0a7981 */ /* 0x000f68000c1e1900 */
[----:B------:R0:W5:Y:S01]  /*0440*/  LDG.E R27, desc[UR18][R2.64+0xc] ;  /* 0x00000c12021b7981 */ /* 0x000162000c1e1900 */
[----:B------:R-:W-:-:S04]  /*0450*/  UIADD3 UR5, UPT, UPT, UR5, 0x8, URZ ;  /* 0x0000000805057890 */ /* 0x000fc8000fffe0ff */
[----:B------:R-:W-:Y:S01]  /*0460*/  UISETP.NE.AND UP0, UPT, UR5, URZ, UPT ;  /* 0x000000ff0500728c */ /* 0x000fe2000bf05270 */
[----:B-1----:R-:W-:Y:S02]  /*0470*/  MOV R5, UR20 ;  /* 0x0000001400057c02 */ /* 0x002fe40008000f00 */
[----:B0-----:R-:W-:Y:S02]  /*0480*/  IADD3 R2, P0, PT, R2, 0x20, RZ ;  /* 0x0000002002027810 */ /* 0x001fe40007f1e0ff */
[----:B------:R-:W-:Y:S02]  /*0490*/  LEA R14, R5, R14, 0x3 ;  /* 0x0000000e050e7211 */ /* 0x000fe400078e18ff */
[----:B------:R-:W-:Y:S01]  /*04a0*/  IADD3.X R3, PT, PT, RZ, R3, RZ, P0, !PT ;  /* 0x00000003ff037210 */ /* 0x000fe200007fe4ff */
[----:B--2---:R-:W-:-:S04]  /*04b0*/  FFMA R22, R21, R22, R12 ;  /* 0x0000001615167223 */ /* 0x004fc8000000000c */
[----:B---3--:R-:W-:-:S04]  /*04c0*/  FFMA R20, R19, R20, R22 ;  /* 0x0000001413147223 */ /* 0x008fc80000000016 */
[----:B----4-:R-:W-:-:S04]  /*04d0*/  FFMA R18, R17, R18, R20 ;  /* 0x0000001211127223 */ /* 0x010fc80000000014 */
[----:B-----5:R-:W-:-:S04]  /*04e0*/  FFMA R16, R15, R16, R18 ;  /* 0x000000100f107223 */ /* 0x020fc80000000012 */
[----:B------:R-:W-:-:S04]  /*04f0*/  FFMA R23, R23, R4, R16 ;  /* 0x0000000417177223 */ /* 0x000fc80000000010 */
[----:B------:R-:W-:-:S04]  /*0500*/  FFMA R24, R24, R7, R23 ;  /* 0x0000000718187223 */ /* 0x000fc80000000017 */
[----:B------:R-:W-:-:S04]  /*0510*/  FFMA R8, R25, R8, R24 ;  /* 0x0000000819087223 */ /* 0x000fc80000000018 */
[----:B------:R-:W-:Y:S01]  /*0520*/  FFMA R12, R27, R10, R8 ;  /* 0x0000000a1b0c7223 */ /* 0x000fe20000000008 */
[----:B------:R-:W-:Y:S06]  /*0530*/  BRA.U UP0, `(.L_x_9) ;  /* 0xfffffffd003c7547 */ /* 0x000fec000b83ffff */
.L_x_8:
[----:B------:R-:W-:-:S04]  /*0540*/  ULOP3.LUT UR6, UR20, 0x7, URZ, 0xc0, !UPT ;  /* 0x0000000714067892 */ /* 0x000fc8000f8ec0ff */
[----:B------:R-:W-:-:S09]  /*0550*/  UISETP.NE.AND UP0, UPT, UR6, URZ, UPT ;  /* 0x000000ff0600728c */ /* 0x000fd2000bf05270 */
[----:B------:R-:W-:Y:S05]  /*0560*/  BRA.U !UP0, `(.L_x_10) ;  /* 0x0000000508387547 */ /* 0x000fea000b800000 */
[----:B------:R-:W-:Y:S02]  /*0570*/  UISETP.GE.U32.AND UP0, UPT, UR6, 0x4, UPT ;  /* 0x000000040600788c */ /* 0x000fe4000bf06070 */
[----:B------:R-:W-:-:S04]  /*0580*/  ULOP3.LUT UR5, UR20, 0x3, URZ, 0xc0, !UPT ;  /* 0x0000000314057892 */ /* 0x000fc8000f8ec0ff */
[----:B------:R-:W-:-:S03]  /*0590*/  UISETP.NE.AND UP1, UPT, UR5, URZ, UPT ;  /* 0x000000ff0500728c */ /* 0x000fc6000bf25270 */
[----:B------:R-:W-:Y:S08]  /*05a0*/  BRA.U !UP0, `(.L_x_11) ;  /* 0x00000001087c7547 */ /* 0x000ff0000b800000 */
[----:B------:R-:W1:Y:S01]  /*05b0*/  LDC.64 R6, c[0x0][0x388] ;  /* 0x0000e200ff067b82 */ /* 0x000e620000000a00 */
[----:B------:R-:W2:Y:S01]  /*05c0*/  LDCU.64 UR6, c[0x0][0x380] ;  /* 0x00007000ff0677ac */ /* 0x000ea20008000a00 */
[----:B------:R-:W-:Y:S01]  /*05d0*/  IMAD.U32 R9, RZ, RZ, UR4 ;  /* 0x00000004ff097e24 */ /* 0x000fe2000f8e00ff */
[C---:B------:R-:W-:Y:S02]  /*05e0*/  IADD3 R3, PT, PT, R13.reuse, UR4, RZ ;  /* 0x000000040d037c10 */ /* 0x040fe4000fffe0ff */
[----:B------:R-:W-:Y:S01]  /*05f0*/  IADD3 R10, P0, PT, R13, UR4, RZ ;  /* 0x000000040d0a7c10 */ /* 0x000fe2000ff1e0ff */
[----:B------:R-:W-:Y:S01]  /*0600*/  IMAD R9, R9, UR20, R0 ;  /* 0x0000001409097c24 */ /* 0x000fe2000f8e0200 */
[----:B------:R-:W-:Y:S01]  /*0610*/  MOV R11, UR20 ;  /* 0x00000014000b7c02 */ /* 0x000fe20008000f00 */
[----:B------:R-:W3:Y:S01]  /*0620*/  LDC.64 R4, c[0x0][0x380] ;  /* 0x0000e000ff047b82 */ /* 0x000ee20000000a00 */
[----:B------:R-:W-:Y:S01]  /*0630*/  MOV R15, UR20 ;  /* 0x00000014000f7c02 */ /* 0x000fe20008000f00 */
[----:B-1----:R-:W-:Y:S01]  /*0640*/  IMAD.WIDE R6, R9, 0x4, R6 ;  /* 0x0000000409067825 */ /* 0x002fe200078e0206 */
[----:B------:R-:W-:-:S05]  /*0650*/  MOV R9, UR20 ;  /* 0x0000001400097c02 */ /* 0x000fca0008000f00 */
[----:B------:R-:W-:Y:S02]  /*0660*/  IMAD.WIDE R8, R9, 0x4, R6 ;  /* 0x0000000409087825 */ /* 0x000fe400078e0206 */
[----:B0-----:R-:W4:Y:S02]  /*0670*/  LDG.E R6, desc[UR18][R6.64] ;  /* 0x0000001206067981 */ /* 0x001f24000c1e1900 */
[----:B---3--:R-:W-:Y:S01]  /*0680*/  IMAD.WIDE.U32 R4, R3, 0x4, R4 ;  /* 0x0000000403047825 */ /* 0x008fe200078e0004 */
[----:B------:R-:W-:Y:S01]  /*0690*/  IADD3.X R3, PT, PT, RZ, RZ, RZ, P0, !PT ;  /* 0x000000ffff037210 */ /* 0x000fe200007fe4ff */
[----:B------:R-:W3:Y:S01]  /*06a0*/  LDG.E R17, desc[UR18][R8.64] ;  /* 0x0000001208117981 */ /* 0x000ee2000c1e1900 */
[----:B--2---:R-:W-:-:S03]  /*06b0*/  LEA R2, P0, R10, UR6, 0x2 ;  /* 0x000000060a027c11 */ /* 0x004fc6000f8010ff */
[----:B------:R-:W4:Y:S01]  /*06c0*/  LDG.E R5, desc[UR18][R4.64] ;  /* 0x0000001204057981 */ /* 0x000f22000c1e1900 */
[----:B------:R-:W-:Y:S01]  /*06d0*/  LEA.HI.X R3, R10, UR7, R3, 0x2, P0 ;  /* 0x000000070a037c11 */ /* 0x000fe200080f1403 */
[----:B------:R-:W-:-:S04]  /*06e0*/  IMAD.WIDE R10, R11, 0x4, R8 ;  /* 0x000000040b0a7825 */ /* 0x000fc800078e0208 */
[----:B------:R-:W3:Y:S01]  /*06f0*/  LDG.E R16, desc[UR18][R2.64+0x4] ;  /* 0x0000041202107981 */ /* 0x000ee2000c1e1900 */
[----:B------:R-:W-:-:S03]  /*0700*/  IMAD.WIDE R14, R15, 0x4, R10 ;  /* 0x000000040f0e7825 */ /* 0x000fc600078e020a */
[----:B------:R-:W2:Y:S04]  /*0710*/  LDG.E R19, desc[UR18][R10.64] ;  /* 0x000000120a137981 */ /* 0x000ea8000c1e1900 */
[----:B------:R-:W2:Y:S04]  /*0720*/  LDG.E R18, desc[UR18][R2.64+0x8] ;  /* 0x0000081202127981 */ /* 0x000ea8000c1e1900 */
[----:B------:R-:W5:Y:S04]  /*0730*/  LDG.E R20, desc[UR18][R2.64+0xc] ;  /* 0x00000c1202147981 */ /* 0x000f68000c1e1900 */
[----:B------:R-:W5:Y:S01]  /*0740*/  LDG.E R14, desc[UR18][R14.64] ;  /* 0x000000120e0e7981 */ /* 0x000f62000c1e1900 */
[----:B------:R-:W-:Y:S01]  /*0750*/  UIADD3 UR4, UPT, UPT, UR4, 0x4, URZ ;  /* 0x0000000404047890 */ /* 0x000fe2000fffe0ff */
[----:B----4-:R-:W-:-:S04]  /*0760*/  FFMA R5, R5, R6, R12 ;  /* 0x0000000605057223 */ /* 0x010fc8000000000c */
[----:B---3--:R-:W-:-:S04]  /*0770*/  FFMA R5, R16, R17, R5 ;  /* 0x0000001110057223 */ /* 0x008fc80000000005 */
[----:B--2---:R-:W-:-:S04]  /*0780*/  FFMA R5, R18, R19, R5 ;  /* 0x0000001312057223 */ /* 0x004fc80000000005 */
[----:B-----5:R-:W-:-:S07]  /*0790*/  FFMA R12, R20, R14, R5 ;  /* 0x0000000e140c7223 */ /* 0x020fce0000000005 */
.L_x_11:
[----:B------:R-:W-:Y:S05]  /*07a0*/  BRA.U !UP1, `(.L_x_10) ;  /* 0x0000000109a87547 */ /* 0x000fea000b800000 */
[----:B------:R-:W-:Y:S01]  /*07b0*/  UISETP.NE.AND UP0, UPT, UR5, 0x1, UPT ;  /* 0x000000010500788c */ /* 0x000fe2000bf05270 */
[----:B------:R-:W-:Y:S01]  /*07c0*/  MOV R7, UR4 ;  /* 0x0000000400077c02 */ /* 0x000fe20008000f00 */
[----:B------:R-:W-:Y:S02]  /*07d0*/  ULOP3.LUT UR5, UR20, 0x1, URZ, 0xc0, !UPT ;  /* 0x0000000114057892 */ /* 0x000fe4000f8ec0ff */
[----:B------:R-:W-:Y:S02]  /*07e0*/  MOV R15, UR20 ;  /* 0x00000014000f7c02 */ /* 0x000fe40008000f00 */
[----:B------:R-:W-:Y:S01]  /*07f0*/  UISETP.NE.U32.AND UP1, UPT, UR5, 0x1, UPT ;  /* 0x000000010500788c */ /* 0x000fe2000bf25070 */
[----:B------:R-:W-:-:S04]  /*0800*/  PLOP3.LUT P1, PT, PT, PT, UP0, 0x80, 0x8 ;  /* 0x000000000008781c */ /* 0x000fc80003f2f008 */
[----:B------:R-:W1:Y:S01]  /*0810*/  @UP0 LDCU.128 UR8, c[0x0][0x380] ;  /* 0x00007000ff0807ac */ /* 0x000e620008000c00 */
[----:B------:R-:W-:Y:S01]  /*0820*/  PLOP3.LUT P0, PT, PT, PT, UP1, 0x80, 0x8 ;  /* 0x000000000008781c */ /* 0x000fe20003f0f018 */
[----:B------:R-:W2:Y:S04]  /*0830*/  @UP0 LDCU.64 UR6, c[0x0][0x380] ;  /* 0x00007000ff0607ac */ /* 0x000ea80008000a00 */
[----:B------:R-:W3:Y:S03]  /*0840*/  @!UP1 LDCU.128 UR12, c[0x0][0x380] ;  /* 0x00007000ff0c97ac */ /* 0x000ee60008000c00 */
[C---:B------:R-:W-:Y:S02]  /*0850*/  @P1 IADD3 R3, PT, PT, R13.reuse, UR4, RZ ;  /* 0x000000040d031c10 */ /* 0x040fe4000fffe0ff */
[----:B------:R-:W-:Y:S01]  /*0860*/  @P1 IADD3 R6, P2, PT, R13, UR4, RZ ;  /* 0x000000040d061c10 */ /* 0x000fe2000ff5e0ff */
[----:B------:R-:W-:Y:S01]  /*0870*/  @UP0 UIADD3 UR4, UPT, UPT, UR4, 0x2, URZ ;  /* 0x0000000204040890 */ /* 0x000fe2000fffe0ff */
[----:B-1----:R-:W-:Y:S01]  /*0880*/  MOV R11, UR9 ;  /* 0x00000009000b7c02 */ /* 0x002fe20008000f00 */
[----:B------:R-:W-:Y:S01]  /*0890*/  IMAD.U32 R10, RZ, RZ, UR8 ;  /* 0x00000008ff0a7e24 */ /* 0x000fe2000f8e00ff */
[----:B------:R-:W-:-:S02]  /*08a0*/  MOV R4, UR10 ;  /* 0x0000000a00047c02 */ /* 0x000fc40008000f00 */
[----:B------:R-:W-:Y:S01]  /*08b0*/  MOV R5, UR11 ;  /* 0x0000000b00057c02 */ /* 0x000fe20008000f00 */
[----:B------:R-:W-:-:S04]  /*08c0*/  @P1 IMAD.WIDE.U32 R10, R3, 0x4, R10 ;  /* 0x00000004030a1825 */ /* 0x000fc800078e000a */
[----:B------:R-:W-:Y:S01]  /*08d0*/  @P1 IMAD R3, R7, UR20, R0 ;  /* 0x0000001407031c24 */ /* 0x000fe2000f8e0200 */
[----:B------:R-:W-:Y:S01]  /*08e0*/  @P1 IADD3.X R7, PT, PT, RZ, RZ, RZ, P2, !PT ;  /* 0x000000ffff071210 */ /* 0x000fe200017fe4ff */
[----:B------:R-:W-:Y:S01]  /*08f0*/  IMAD.U32 R19, RZ, RZ, UR4 ;  /* 0x00000004ff137e24 */ /* 0x000fe2000f8e00ff */
[C---:B--2---:R-:W-:Y:S01]  /*0900*/  @P1 LEA R2, P2, R6.reuse, UR6, 0x2 ;  /* 0x0000000606021c11 */ /* 0x044fe2000f8410ff */
[----:B------:R-:W-:Y:S01]  /*0910*/  @P1 IMAD.WIDE R4, R3, 0x4, R4 ;  /* 0x0000000403041825 */ /* 0x000fe200078e0204 */
[----:B------:R-:W-:Y:S01]  /*0920*/  @!P0 IADD3 R17, PT, PT, R13, UR4, RZ ;  /* 0x000000040d118c10 */ /* 0x000fe2000fffe0ff */
[----:B0-----:R-:W2:Y:S01]  /*0930*/  @P1 LDG.E R11, desc[UR18][R10.64] ;  /* 0x000000120a0b1981 */ /* 0x001ea2000c1e1900 */
[----:B------:R-:W-:Y:S01]  /*0940*/  @P1 LEA.HI.X R3, R6, UR7, R7, 0x2, P2 ;  /* 0x0000000706031c11 */ /* 0x000fe200090f1407 */
[----:B------:R-:W-:Y:S01]  /*0950*/  @!P0 IMAD R19, R19, UR20, R0 ;  /* 0x0000001413138c24 */ /* 0x000fe2000f8e0200 */
[----:B---3--:R-:W-:Y:S01]  /*0960*/  MOV R6, UR12 ;  /* 0x0000000c00067c02 */ /* 0x008fe20008000f00 */
[----:B------:R-:W-:Y:S01]  /*0970*/  @P1 IMAD.WIDE R14, R15, 0x4, R4 ;  /* 0x000000040f0e1825 */ /* 0x000fe200078e0204 */
[----:B------:R-:W-:Y:S01]  /*0980*/  MOV R7, UR13 ;  /* 0x0000000d00077c02 */ /* 0x000fe20008000f00 */
[----:B------:R-:W2:Y:S01]  /*0990*/  @P1 LDG.E R4, desc[UR18][R4.64] ;  /* 0x0000001204041981 */ /* 0x000ea2000c1e1900 */
[----:B------:R-:W-:-:S02]  /*09a0*/  MOV R8, UR14 ;  /* 0x0000000e00087c02 */ /* 0x000fc40008000f00 */
[----:B------:R-:W-:Y:S01]  /*09b0*/  MOV R9, UR15 ;  /* 0x0000000f00097c02 */ /* 0x000fe20008000f00 */
[----:B------:R-:W-:Y:S01]  /*09c0*/  @!P0 IMAD.WIDE.U32 R6, R17, 0x4, R6 ;  /* 0x0000000411068825 */ /* 0x000fe200078e0006 */
[----:B------:R-:W3:Y:S03]  /*09d0*/  @P1 LDG.E R14, desc[UR18][R14.64] ;  /* 0x000000120e0e1981 */ /* 0x000ee6000c1e1900 */
[----:B------:R-:W-:Y:S01]  /*09e0*/  @!P0 IMAD.WIDE R8, R19, 0x4, R8 ;  /* 0x0000000413088825 */ /* 0x000fe200078e0208 */
[----:B------:R-:W3:Y:S04]  /*09f0*/  @P1 LDG.E R2, desc[UR18][R2.64+0x4] ;  /* 0x0000041202021981 */ /* 0x000ee8000c1e1900 */
[----:B------:R-:W4:Y:S04]  /*0a00*/  @!P0 LDG.E R7, desc[UR18][R6.64] ;  /* 0x0000001206078981 */ /* 0x000f28000c1e1900 */
[----:B------:R-:W4:Y:S01]  /*0a10*/  @!P0 LDG.E R8, desc[UR18][R8.64] ;  /* 0x0000001208088981 */ /* 0x000f22000c1e1900 */
[----:B--2---:R-:W-:-:S04]  /*0a20*/  @P1 FFMA R11, R11, R4, R12 ;  /* 0x000000040b0b1223 */ /* 0x004fc8000000000c */
[----:B---3--:R-:W-:-:S04]  /*0a30*/  @P1 FFMA R12, R2, R14, R11 ;  /* 0x0000000e020c1223 */ /* 0x008fc8000000000b */
[----:B----4-:R-:W-:-:S07]  /*0a40*/  @!P0 FFMA R12, R7, R8, R12 ;  /* 0x00000008070c8223 */ /* 0x010fce000000000c */
.L_x_10:
[----:B------:R-:W1:Y:S01]  /*0a50*/  LDC.64 R2, c[0x0][0x390] ;  /* 0x0000e400ff027b82 */ /* 0x000e620000000a00 */
[----:B------:R-:W-:-:S05]  /*0a60*/  IADD3 R13, PT, PT, R0, R13, RZ ;  /* 0x0000000d000d7210 */ /* 0x000fca0007ffe0ff */
[----:B-1----:R-:W-:-:S05]  /*0a70*/  IMAD.WIDE R2, R13, 0x4, R2 ;  /* 0x000000040d027825 */ /* 0x002fca00078e0202 */
[----:B0-----:R-:W-:Y:S01]  /*0a80*/  STG.E desc[UR18][R2.64], R12 ;  /* 0x0000000c02007986 */ /* 0x001fe2000c101912 */
[----:B------:R-:W-:Y:S05]  /*0a90*/  EXIT ;  /* 0x000000000000794d */ /* 0x000fea0003800000 */
.L_x_12:
        /* <DEDUP_REMOVED lines=14> */
.L_x_20:


//--------------------- .text._Z9vectorAddPfS_S_i --------------------------
	.section	.text._Z9vectorAddPfS_S_i,"ax",@progbits
	.align	128
        .global         _Z9vectorAddPfS_S_i
        .type           _Z9vectorAddPfS_S_i,@function
        .size           _Z9vectorAddPfS_S_i,(.L_x_21 - _Z9vectorAddPfS_S_i)
        .other          _Z9vectorAddPfS_S_i,@"STO_CUDA_ENTRY STV_DEFAULT"
_Z9vectorAddPfS_S_i:
.text._Z9vectorAddPfS_S_i:
        /* <DEDUP_REMOVED lines=10> */
[----:B------:R-:W2:Y:S08]  /*00a0*/  LDC.64 R4, c[0x0][0x388] ;  /* 0x0000e200ff047b82 */ /* 0x000eb00000000a00 */
[----:B------:R-:W3:Y:S01]  /*00b0*/  LDC.64 R6, c[0x0][0x390] ;  /* 0x0000e400ff067b82 */ /* 0x000ee20000000a00 */
[----:B0-----:R-:W-:-:S06]  /*00c0*/  IMAD.WIDE R2, R9, 0x4, R2 ;  /* 0x0000000409027825 */ /* 0x001fcc00078e0202 */
[----:B-1----:R-:W4:Y:S01]  /*00d0*/  LDG.E R2, desc[UR4][R2.64] ;  /* 0x0000000402027981 */ /* 0x002f22000c1e1900 */
[----:B--2---:R-:W-:-:S06]  /*00e0*/  IMAD.WIDE R4, R9, 0x4, R4 ;  /* 0x0000000409047825 */ /* 0x004fcc00078e0204 */
[----:B------:R-:W4:Y:S01]  /*00f0*/  LDG.E R5, desc[UR4][R4.64] ;  /* 0x0000000404057981 */ /* 0x000f22000c1e1900 */
[----:B---3--:R-:W-:-:S04]  /*0100*/  IMAD.WIDE R6, R9, 0x4, R6 ;  /* 0x0000000409067825 */ /* 0x008fc800078e0206 */
[----:B----4-:R-:W-:-:S05]  /*0110*/  FADD R9, R2, R5 ;  /* 0x0000000502097221 */ /* 0x010fca0000000000 */
[----:B------:R-:W-:Y:S01]  /*0120*/  STG.E desc[UR4][R6.64], R9 ;  /* 0x0000000906007986 */ /* 0x000fe2000c101904 */
[----:B------:R-:W-:Y:S05]  /*0130*/  EXIT ;  /* 0x000000000000794d */ /* 0x000fea0003800000 */
.L_x_13:
        /* <DEDUP_REMOVED lines=12> */
.L_x_21:


//--------------------- .nv.shared._Z16asyncComputationPfif --------------------------
	.section	.nv.shared._Z16asyncComputationPfif,"aw",@nobits
	.sectionflags	@""
	.align	16
	.zero		1024


//--------------------- .nv.shared.reserved.0     --------------------------
	.section	.nv.shared.reserved.0,"aw",@nobits
	.weak		__nv_reservedSMEM_offset_0_alias
	.size		__nv_reservedSMEM_offset_0_alias, 0, 64
	.other		__nv_reservedSMEM_offset_0_alias,@"STO_CUDA_RESERVED_SHARED STV_DEFAULT"
__nv_reservedSMEM_offset_0_alias:
	.zero		0
	.zero		64


//--------------------- .nv.shared._Z18warpShuffleExamplePfS_i --------------------------
	.section	.nv.shared._Z18warpShuffleExamplePfS_i,"aw",@nobits
	.sectionflags	@""
	.align	16
	.zero		1024


//--------------------- .nv.shared._Z15atomicHistogramPhPji --------------------------
	.section	.nv.shared._Z15atomicHistogramPhPji,"aw",@nobits
	.sectionflags	@""
	.align	16
	.zero		1024


//--------------------- .nv.shared._Z21sharedMemoryTransposePfS_i --------------------------
	.section	.nv.shared._Z21sharedMemoryTransposePfS_i,"aw",@nobits
	.sectionflags	@""
	.align	16
.nv.shared._Z21sharedMemoryTransposePfS_i:
	.zero		5248


//--------------------- .nv.shared._Z13coalescedCopyPfS_i --------------------------
	.section	.nv.shared._Z13coalescedCopyPfS_i,"aw",@nobits
	.sectionflags	@""
	.align	16
	.zero		1024


//--------------------- .nv.shared._Z12reductionSumPfS_i --------------------------
	.section	.nv.shared._Z12reductionSumPfS_i,"aw",@nobits
	.sectionflags	@""
	.align	16
	.zero		1024


//--------------------- .nv.shared._Z9matrixMulPfS_S_i --------------------------
	.section	.nv.shared._Z9matrixMulPfS_S_i,"aw",@nobits
	.sectionflags	@""
	.align	16
	.zero		1024


//--------------------- .nv.shared._Z9vectorAddPfS_S_i --------------------------
	.section	.nv.shared._Z9vectorAddPfS_S_i,"aw",@nobits
	.sectionflags	@""
	.align	16
	.zero		1024


//--------------------- .nv.constant0._Z16asyncComputationPfif --------------------------
	.section	.nv.constant0._Z16asyncComputationPfif,"a",@progbits
	.sectionflags	@""
	.align	4
.nv.constant0._Z16asyncComputationPfif:
	.zero		912


//--------------------- .nv.constant0._Z18warpShuffleExamplePfS_i --------------------------
	.section	.nv.constant0._Z18warpShuffleExamplePfS_i,"a",@progbits
	.sectionflags	@""
	.align	4
.nv.constant0._Z18warpShuffleExamplePfS_i:
	.zero		916


//--------------------- .nv.constant0._Z15atomicHistogramPhPji --------------------------
	.section	.nv.constant0._Z15atomicHistogramPhPji,"a",@progbits
	.sectionflags	@""
	.align	4
.nv.constant0._Z15atomicHistogramPhPji:
	.zero		916


//--------------------- .nv.constant0._Z21sharedMemoryTransposePfS_i --------------------------
	.section	.nv.constant0._Z21sharedMemoryTransposePfS_i,"a",@progbits
	.sectionflags	@""
	.align	4
.nv.constant0._Z21sharedMemoryTransposePfS_i:
	.zero		916


//--------------------- .nv.constant0._Z13coalescedCopyPfS_i --------------------------
	.section	.nv.constant0._Z13coalescedCopyPfS_i,"a",@progbits
	.sectionflags	@""
	.align	4
.nv.constant0._Z13coalescedCopyPfS_i:
	.zero		916


//--------------------- .nv.constant0._Z12reductionSumPfS_i --------------------------
	.section	.nv.constant0._Z12reductionSumPfS_i,"a",@progbits
	.sectionflags	@""
	.align	4
.nv.constant0._Z12reductionSumPfS_i:
	.zero		916


//--------------------- .nv.constant0._Z9matrixMulPfS_S_i --------------------------
	.section	.nv.constant0._Z9matrixMulPfS_S_i,"a",@progbits
	.sectionflags	@""
	.align	4
.nv.constant0._Z9matrixMulPfS_S_i:
	.zero		924


//--------------------- .nv.constant0._Z9vectorAddPfS_S_i --------------------------
	.section	.nv.constant0._Z9vectorAddPfS_S_i,"a",@progbits
	.sectionflags	@""
	.align	4
.nv.constant0._Z9vectorAddPfS_S_i:
	.zero		924


//--------------------- SYMBOLS --------------------------

	.type		.nv.reservedSmem.offset0,@object
	.size		.nv.reservedSmem.offset0,0x4
	.type		.nv.reservedSmem.cap,@object
	.size		.nv.reservedSmem.cap,0x4
